	.headerflags	@"EF_CUDA_TEXMODE_UNIFIED EF_CUDA_64BIT_ADDRESS EF_CUDA_SM89 EF_CUDA_VIRTUAL_SM(EF_CUDA_SM89)"
	.elftype	@"ET_EXEC"


//--------------------- .nv.info                  --------------------------
	.section	.nv.info,"",@"SHT_CUDA_INFO"
	.align	4


	//----- nvinfo : EIATTR_REGCOUNT
	.align		4
        /*0000*/ 	.byte	0x04, 0x2f
        /*0002*/ 	.short	(.L_1 - .L_0)
	.align		4
.L_0:
        /*0004*/ 	.word	index@(triton__0d1d2d345de6e)
        /*0008*/ 	.word	0x00000050


	//----- nvinfo : EIATTR_MAX_STACK_SIZE
	.align		4
.L_1:
        /*000c*/ 	.byte	0x04, 0x23
        /*000e*/ 	.short	(.L_3 - .L_2)
	.align		4
.L_2:
        /*0010*/ 	.word	index@(triton__0d1d2d345de6e)
        /*0014*/ 	.word	0x00000000


	//----- nvinfo : EIATTR_MIN_STACK_SIZE
	.align		4
.L_3:
        /*0018*/ 	.byte	0x04, 0x12
        /*001a*/ 	.short	(.L_5 - .L_4)
	.align		4
.L_4:
        /*001c*/ 	.word	index@(triton__0d1d2d345de6e)
        /*0020*/ 	.word	0x00000000


	//----- nvinfo : EIATTR_FRAME_SIZE
	.align		4
.L_5:
        /*0024*/ 	.byte	0x04, 0x11
        /*0026*/ 	.short	(.L_7 - .L_6)
	.align		4
.L_6:
        /*0028*/ 	.word	index@(triton__0d1d2d345de6e)
        /*002c*/ 	.word	0x00000000
.L_7:


//--------------------- .nv.info.triton__0d1d2d345de6e --------------------------
	.section	.nv.info.triton__0d1d2d345de6e,"",@"SHT_CUDA_INFO"
	.align	4


	//----- nvinfo : EIATTR_CUDA_API_VERSION
	.align		4
        /*0000*/ 	.byte	0x04, 0x37
        /*0002*/ 	.short	(.L_9 - .L_8)
.L_8:
        /*0004*/ 	.word	0x0000007b


	//----- nvinfo : EIATTR_PARAM_CBANK
	.align		4
.L_9:
        /*0008*/ 	.byte	0x04, 0x0a
        /*000a*/ 	.short	(.L_11 - .L_10)
	.align		4
.L_10:
        /*000c*/ 	.word	index@(.nv.constant0.triton__0d1d2d345de6e)
        /*0010*/ 	.short	0x0160
        /*0012*/ 	.short	0x0028


	//----- nvinfo : EIATTR_CBANK_PARAM_SIZE
	.align		4
.L_11:
        /*0014*/ 	.byte	0x03, 0x19
        /*0016*/ 	.short	0x0028


	//----- nvinfo : EIATTR_KPARAM_INFO
	.align		4
        /*0018*/ 	.byte	0x04, 0x17
        /*001a*/ 	.short	(.L_13 - .L_12)
.L_12:
        /*001c*/ 	.word	0x00000000
        /*0020*/ 	.short	0x0006
        /*0022*/ 	.short	0x0024
        /*0024*/ 	.byte	0x00, 0xf0, 0x11, 0x00


	//----- nvinfo : EIATTR_KPARAM_INFO
	.align		4
.L_13:
        /*0028*/ 	.byte	0x04, 0x17
        /*002a*/ 	.short	(.L_15 - .L_14)
.L_14:
        /*002c*/ 	.word	0x00000000
        /*0030*/ 	.short	0x0005
        /*0032*/ 	.short	0x0020
        /*0034*/ 	.byte	0x00, 0xf0, 0x11, 0x00


	//----- nvinfo : EIATTR_KPARAM_INFO
	.align		4
.L_15:
        /*0038*/ 	.byte	0x04, 0x17
        /*003a*/ 	.short	(.L_17 - .L_16)
.L_16:
        /*003c*/ 	.word	0x00000000
        /*0040*/ 	.short	0x0004
        /*0042*/ 	.short	0x001c
        /*0044*/ 	.byte	0x00, 0xf0, 0x11, 0x00


	//----- nvinfo : EIATTR_KPARAM_INFO
	.align		4
.L_17:
        /*0048*/ 	.byte	0x04, 0x17
        /*004a*/ 	.short	(.L_19 - .L_18)
.L_18:
        /*004c*/ 	.word	0x00000000
        /*0050*/ 	.short	0x0003
        /*0052*/ 	.short	0x0018
        /*0054*/ 	.byte	0x00, 0xf0, 0x11, 0x00


	//----- nvinfo : EIATTR_KPARAM_INFO
	.align		4
.L_19:
        /*0058*/ 	.byte	0x04, 0x17
        /*005a*/ 	.short	(.L_21 - .L_20)
.L_20:
        /*005c*/ 	.word	0x00000000
        /*0060*/ 	.short	0x0002
        /*0062*/ 	.short	0x0010
        /*0064*/ 	.byte	0x00, 0xf0, 0x21, 0x00


	//----- nvinfo : EIATTR_KPARAM_INFO
	.align		4
.L_21:
        /*0068*/ 	.byte	0x04, 0x17
        /*006a*/ 	.short	(.L_23 - .L_22)
.L_22:
        /*006c*/ 	.word	0x00000000
        /*0070*/ 	.short	0x0001
        /*0072*/ 	.short	0x0008
        /*0074*/ 	.byte	0x00, 0xf0, 0x21, 0x00


	//----- nvinfo : EIATTR_KPARAM_INFO
	.align		4
.L_23:
        /*0078*/ 	.byte	0x04, 0x17
        /*007a*/ 	.short	(.L_25 - .L_24)
.L_24:
        /*007c*/ 	.word	0x00000000
        /*0080*/ 	.short	0x0000
        /*0082*/ 	.short	0x0000
        /*0084*/ 	.byte	0x00, 0xf0, 0x21, 0x00


	//----- nvinfo : EIATTR_MAXREG_COUNT
	.align		4
.L_25:
        /*0088*/ 	.byte	0x03, 0x1b
        /*008a*/ 	.short	0x00ff


	//----- nvinfo : EIATTR_COOP_GROUP_MASK_REGIDS
	.align		4
        /*008c*/ 	.byte	0x04, 0x29
        /*008e*/ 	.short	(.L_27 - .L_26)


	//   ....[0]....
.L_26:
        /*0090*/ 	.word	0xffffffff


	//   ....[1]....
        /*0094*/ 	.word	0xffffffff


	//   ....[2]....
        /*0098*/ 	.word	0xffffffff


	//   ....[3]....
        /*009c*/ 	.word	0xffffffff


	//   ....[4]....
        /*00a0*/ 	.word	0xffffffff


	//   ....[5]....
        /*00a4*/ 	.word	0xffffffff


	//   ....[6]....
        /*00a8*/ 	.word	0xffffffff


	//   ....[7]....
        /*00ac*/ 	.word	0xffffffff


	//   ....[8]....
        /*00b0*/ 	.word	0xffffffff


	//   ....[9]....
        /*00b4*/ 	.word	0xffffffff


	//   ....[10]....
        /*00b8*/ 	.word	0xffffffff


	//   ....[11]....
        /*00bc*/ 	.word	0xffffffff


	//   ....[12]....
        /*00c0*/ 	.word	0xffffffff


	//   ....[13]....
        /*00c4*/ 	.word	0xffffffff


	//   ....[14]....
        /*00c8*/ 	.word	0xffffffff


	//   ....[15]....
        /*00cc*/ 	.word	0xffffffff


	//   ....[16]....
        /*00d0*/ 	.word	0xffffffff


	//   ....[17]....
        /*00d4*/ 	.word	0xffffffff


	//   ....[18]....
        /*00d8*/ 	.word	0xffffffff


	//   ....[19]....
        /*00dc*/ 	.word	0xffffffff


	//   ....[20]....
        /*00e0*/ 	.word	0xffffffff


	//   ....[21]....
        /*00e4*/ 	.word	0xffffffff


	//   ....[22]....
        /*00e8*/ 	.word	0xffffffff


	//   ....[23]....
        /*00ec*/ 	.word	0xffffffff


	//----- nvinfo : EIATTR_COOP_GROUP_INSTR_OFFSETS
	.align		4
.L_27:
        /*00f0*/ 	.byte	0x04, 0x28
        /*00f2*/ 	.short	(.L_29 - .L_28)


	//   ....[0]....
.L_28:
        /*00f4*/ 	.word	0x00001d50


	//   ....[1]....
        /*00f8*/ 	.word	0x00001fa0


	//   ....[2]....
        /*00fc*/ 	.word	0x00002090


	//   ....[3]....
        /*0100*/ 	.word	0x00002110


	//   ....[4]....
        /*0104*/ 	.word	0x00002130


	//   ....[5]....
        /*0108*/ 	.word	0x000021f0


	//   ....[6]....
        /*010c*/ 	.word	0x00002260


	//   ....[7]....
        /*0110*/ 	.word	0x000022a0


	//   ....[8]....
        /*0114*/ 	.word	0x00002360


	//   ....[9]....
        /*0118*/ 	.word	0x000023d0


	//   ....[10]....
        /*011c*/ 	.word	0x00002400


	//   ....[11]....
        /*0120*/ 	.word	0x000024b0


	//   ....[12]....
        /*0124*/ 	.word	0x00002510


	//   ....[13]....
        /*0128*/ 	.word	0x000025f0


	//   ....[14]....
        /*012c*/ 	.word	0x00002640


	//   ....[15]....
        /*0130*/ 	.word	0x00002770


	//   ....[16]....
        /*0134*/ 	.word	0x00002780


	//   ....[17]....
        /*0138*/ 	.word	0x000027c0


	//   ....[18]....
        /*013c*/ 	.word	0x00002800


	//   ....[19]....
        /*0140*/ 	.word	0x00002890


	//   ....[20]....
        /*0144*/ 	.word	0x00002950


	//   ....[21]....
        /*0148*/ 	.word	0x00002990


	//   ....[22]....
        /*014c*/ 	.word	0x00002a60


	//   ....[23]....
        /*0150*/ 	.word	0x00002ab0


	//----- nvinfo : EIATTR_EXIT_INSTR_OFFSETS
	.align		4
.L_29:
        /*0154*/ 	.byte	0x04, 0x1c
        /*0156*/ 	.short	(.L_31 - .L_30)


	//   ....[0]....
.L_30:
        /*0158*/ 	.word	0x00002ca0


	//   ....[1]....
        /*015c*/ 	.word	0x00002cf0


	//----- nvinfo : EIATTR_MAX_THREADS
	.align		4
.L_31:
        /*0160*/ 	.byte	0x04, 0x05
        /*0162*/ 	.short	(.L_33 - .L_32)
.L_32:
        /*0164*/ 	.word	0x00000100
        /*0168*/ 	.word	0x00000001
        /*016c*/ 	.word	0x00000001
.L_33:


//--------------------- .nv.rel.action            --------------------------
	.section	.nv.rel.action,"",@"SHT_CUDA_RELOCINFO"
	.align	8
	.sectionentsize	8
        /*0000*/ 	.byte	0x73, 0x00, 0x00, 0x00, 0x00, 0x00, 0x00, 0x00, 0x00, 0x00, 0x00, 0x11, 0x25, 0x00, 0x05, 0x36


//--------------------- .nv.constant0.triton__0d1d2d345de6e --------------------------
	.section	.nv.constant0.triton__0d1d2d345de6e,"a",@progbits
	.align	4
.nv.constant0.triton__0d1d2d345de6e:
	.zero		392


//--------------------- .text.triton__0d1d2d345de6e --------------------------
	.section	.text.triton__0d1d2d345de6e,"ax",@progbits
	.sectionflags	@"SHF_BARRIERS=1"
	.sectioninfo	@"SHI_REGISTERS=80"
	.align	128
        .global         triton__0d1d2d345de6e
        .type           triton__0d1d2d345de6e,@function
        .size           triton__0d1d2d345de6e,(.L_x_5 - triton__0d1d2d345de6e)
        .other          triton__0d1d2d345de6e,@"STO_CUDA_ENTRY STV_DEFAULT"
triton__0d1d2d345de6e:
.text.triton__0d1d2d345de6e:
[----:B------:R-:W-:-:S02]  /*0000*/  MOV R1, c[0x0][0x28] ;  /* 0x00000a0000017a02 */ /* 0x000fc40000000f00 */
[----:B------:R-:W0:Y:S01]  /*0010*/  S2R R0, SR_TID.X ;  /* 0x0000000000007919 */ /* 0x000e220000002100 */
[----:B------:R-:W1:Y:S01]  /*0020*/  S2UR UR8, SR_CTAID.X ;  /* 0x00000000000879c3 */ /* 0x000e620000002500 */
[----:B------:R-:W-:Y:S01]  /*0030*/  ISETP.LT.AND P0, PT, RZ, c[0x0][0x184], PT ;  /* 0x00006100ff007a0c */ /* 0x000fe20003f01270 */
[----:B------:R-:W-:Y:S01]  /*0040*/  ULDC.64 UR10, c[0x0][0x118] ;  /* 0x00004600000a7ab9 */ /* 0x000fe20000000a00 */
[----:B0-----:R-:W-:Y:S01]  /*0050*/  LOP3.LUT R17, R0, 0xff, RZ, 0xc0, !PT ;  /* 0x000000ff00117812 */ /* 0x001fe200078ec0ff */
[----:B-1----:R-:W-:-:S03]  /*0060*/  UISETP.GE.AND UP0, UPT, UR8, 0x2c0, UPT ;  /* 0x000002c00800788c */ /* 0x002fc6000bf06270 */
[C---:B------:R-:W-:Y:S01]  /*0070*/  LOP3.LUT R38, R17.reuse, 0x100, RZ, 0xfc, !PT ;  /* 0x0000010011267812 */ /* 0x040fe200078efcff */
[C---:B------:R-:W-:Y:S01]  /*0080*/  IMAD.SHL.U32 R18, R17.reuse, 0x8, RZ ;  /* 0x0000000811127824 */ /* 0x040fe200078e00ff */
[C---:B------:R-:W-:Y:S02]  /*0090*/  LOP3.LUT R37, R17.reuse, 0x200, RZ, 0xfc, !PT ;  /* 0x0000020011257812 */ /* 0x040fe400078efcff */
[C---:B------:R-:W-:Y:S02]  /*00a0*/  LOP3.LUT R36, R17.reuse, 0x300, RZ, 0xfc, !PT ;  /* 0x0000030011247812 */ /* 0x040fe400078efcff */
[C---:B------:R-:W-:Y:S02]  /*00b0*/  LOP3.LUT R35, R17.reuse, 0x400, RZ, 0xfc, !PT ;  /* 0x0000040011237812 */ /* 0x040fe400078efcff */
[C---:B------:R-:W-:Y:S02]  /*00c0*/  LOP3.LUT R34, R17.reuse, 0x500, RZ, 0xfc, !PT ;  /* 0x0000050011227812 */ /* 0x040fe400078efcff */
[----:B------:R-:W-:-:S02]  /*00d0*/  LOP3.LUT R33, R17, 0x600, RZ, 0xfc, !PT ;  /* 0x0000060011217812 */ /* 0x000fc400078efcff */
[----:B------:R-:W-:Y:S01]  /*00e0*/  LOP3.LUT R32, R17, 0x700, RZ, 0xfc, !PT ;  /* 0x0000070011207812 */ /* 0x000fe200078efcff */
[----:B------:R-:W-:Y:S05]  /*00f0*/  @P0 BRA `(.L_x_0) ;  /* 0x000000e000000947 */ /* 0x000fea0003800000 */
[----:B------:R-:W-:Y:S01]  /*0100*/  MOV R16, RZ ;  /* 0x000000ff00107202 */ /* 0x000fe20000000f00 */
[----:B------:R-:W-:Y:S01]  /*0110*/  CS2R R14, SRZ ;  /* 0x00000000000e7805 */ /* 0x000fe2000001ff00 */
[----:B------:R-:W-:Y:S01]  /*0120*/  CS2R R12, SRZ ;  /* 0x00000000000c7805 */ /* 0x000fe2000001ff00 */
[----:B------:R-:W-:Y:S01]  /*0130*/  CS2R R10, SRZ ;  /* 0x00000000000a7805 */ /* 0x000fe2000001ff00 */
[----:B------:R-:W-:Y:S01]  /*0140*/  CS2R R8, SRZ ;  /* 0x0000000000087805 */ /* 0x000fe2000001ff00 */
[----:B------:R-:W-:Y:S01]  /*0150*/  CS2R R6, SRZ ;  /* 0x0000000000067805 */ /* 0x000fe2000001ff00 */
[----:B------:R-:W-:Y:S01]  /*0160*/  CS2R R4, SRZ ;  /* 0x0000000000047805 */ /* 0x000fe2000001ff00 */
[----:B------:R-:W-:Y:S01]  /*0170*/  CS2R R2, SRZ ;  /* 0x0000000000027805 */ /* 0x000fe2000001ff00 */
[----:B------:R-:W-:Y:S01]  /*0180*/  IMAD.MOV.U32 R0, RZ, RZ, RZ ;  /* 0x000000ffff007224 */ /* 0x000fe200078e00ff */
[----:B------:R-:W-:Y:S01]  /*0190*/  CS2R R30, SRZ ;  /* 0x00000000001e7805 */ /* 0x000fe2000001ff00 */
[----:B------:R-:W-:Y:S01]  /*01a0*/  CS2R R28, SRZ ;  /* 0x00000000001c7805 */ /* 0x000fe2000001ff00 */
[----:B------:R-:W-:Y:S01]  /*01b0*/  CS2R R26, SRZ ;  /* 0x00000000001a7805 */ /* 0x000fe2000001ff00 */
[----:B------:R-:W-:Y:S01]  /*01c0*/  CS2R R24, SRZ ;  /* 0x0000000000187805 */ /* 0x000fe2000001ff00 */
[----:B------:R-:W-:Y:S05]  /*01d0*/  BRA `(.L_x_1) ;  /* 0x0000154000007947 */ /* 0x000fea0003800000 */
.L_x_0:
[----:B------:R-:W-:Y:S01]  /*01e0*/  ULDC.64 UR4, c[0x0][0x178] ;  /* 0x00005e0000047ab9 */ /* 0x000fe20000000a00 */
[----:B------:R-:W-:Y:S01]  /*01f0*/  CS2R R8, SRZ ;  /* 0x0000000000087805 */ /* 0x000fe2000001ff00 */
[----:B------:R-:W-:Y:S01]  /*0200*/  UIMAD UR4, UR4, UR5, URZ ;  /* 0x00000005040472a4 */ /* 0x000fe2000f8e023f */
[----:B------:R-:W-:Y:S01]  /*0210*/  CS2R R6, SRZ ;  /* 0x0000000000067805 */ /* 0x000fe2000001ff00 */
[----:B------:R-:W-:Y:S01]  /*0220*/  CS2R R4, SRZ ;  /* 0x0000000000047805 */ /* 0x000fe2000001ff00 */
[----:B------:R-:W-:Y:S01]  /*0230*/  CS2R R2, SRZ ;  /* 0x0000000000027805 */ /* 0x000fe2000001ff00 */
[----:B------:R-:W-:Y:S01]  /*0240*/  UIMAD UR5, UR4, UR8, URZ ;  /* 0x00000008040572a4 */ /* 0x000fe2000f8e023f */
[----:B------:R-:W-:Y:S01]  /*0250*/  MOV R0, RZ ;  /* 0x000000ff00007202 */ /* 0x000fe20000000f00 */
[----:B------:R-:W-:Y:S01]  /*0260*/  CS2R R30, SRZ ;  /* 0x00000000001e7805 */ /* 0x000fe2000001ff00 */
[----:B------:R-:W-:Y:S01]  /*0270*/  CS2R R28, SRZ ;  /* 0x00000000001c7805 */ /* 0x000fe2000001ff00 */
[----:B------:R-:W-:Y:S01]  /*0280*/  CS2R R26, SRZ ;  /* 0x00000000001a7805 */ /* 0x000fe2000001ff00 */
[----:B------:R-:W-:Y:S01]  /*0290*/  CS2R R24, SRZ ;  /* 0x0000000000187805 */ /* 0x000fe2000001ff00 */
[----:B------:R-:W-:Y:S01]  /*02a0*/  MOV R19, UR5 ;  /* 0x0000000500137c02 */ /* 0x000fe20008000f00 */
[----:B------:R-:W-:Y:S01]  /*02b0*/  IMAD.MOV.U32 R16, RZ, RZ, RZ ;  /* 0x000000ffff107224 */ /* 0x000fe200078e00ff */
[----:B------:R-:W-:Y:S01]  /*02c0*/  CS2R R14, SRZ ;  /* 0x00000000000e7805 */ /* 0x000fe2000001ff00 */
[----:B------:R-:W-:Y:S01]  /*02d0*/  CS2R R12, SRZ ;  /* 0x00000000000c7805 */ /* 0x000fe2000001ff00 */
[----:B------:R-:W-:Y:S01]  /*02e0*/  CS2R R10, SRZ ;  /* 0x00000000000a7805 */ /* 0x000fe2000001ff00 */
[----:B------:R-:W-:Y:S01]  /*02f0*/  IMAD R19, R19, 0x28, R18 ;  /* 0x0000002813137824 */ /* 0x000fe200078e0212 */
[----:B------:R-:W-:-:S02]  /*0300*/  UMOV UR4, URZ ;  /* 0x0000003f00047c82 */ /* 0x000fc40008000000 */
.L_x_3:
[----:B------:R-:W-:Y:S01]  /*0310*/  PLOP3.LUT P0, PT, PT, PT, UP0, 0x40, 0x0 ;  /* 0x000000000000781c */ /* 0x000fe20003f0e808 */
[----:B------:R-:W-:Y:S01]  /*0320*/  IMAD.MOV.U32 R45, RZ, RZ, 0x2 ;  /* 0x00000002ff2d7424 */ /* 0x000fe200078e00ff */
[----:B------:R-:W-:Y:S01]  /*0330*/  IADD3 R22, R18, UR4, RZ ;  /* 0x0000000412167c10 */ /* 0x000fe2000fffe0ff */
[----:B------:R-:W-:Y:S01]  /*0340*/  IMAD.U32 R48, RZ, RZ, UR5 ;  /* 0x00000005ff307e24 */ /* 0x000fe2000f8e00ff */
[----:B------:R-:W-:-:S02]  /*0350*/  IADD3 R40, R19, UR4, RZ ;  /* 0x0000000413287c10 */ /* 0x000fc4000fffe0ff */
[----:B------:R-:W-:Y:S02]  /*0360*/  ISETP.LT.AND P0, PT, R22, c[0x0][0x184], P0 ;  /* 0x0000610016007a0c */ /* 0x000fe40000701270 */
[----:B------:R-:W-:Y:S01]  /*0370*/  PRMT R50, RZ, 0x7610, R50 ;  /* 0x00007610ff327816 */ /* 0x000fe20000000032 */
[----:B------:R-:W-:Y:S01]  /*0380*/  IMAD.WIDE R20, R40, R45, c[0x0][0x160] ;  /* 0x0000580028147625 */ /* 0x000fe200078e022d */
[----:B------:R-:W-:Y:S02]  /*0390*/  LOP3.LUT R23, R22, 0x5, RZ, 0xfc, !PT ;  /* 0x0000000516177812 */ /* 0x000fe400078efcff */
[----:B------:R-:W-:Y:S02]  /*03a0*/  PLOP3.LUT P2, PT, PT, PT, UP0, 0x40, 0x0 ;  /* 0x000000000000781c */ /* 0x000fe40003f4e808 */
[----:B------:R-:W-:Y:S01]  /*03b0*/  P2R R51, PR, RZ, 0x1 ;  /* 0x00000001ff337803 */ /* 0x000fe20000000000 */
[----:B------:R-:W-:Y:S01]  /*03c0*/  IMAD R48, R48, 0x28, R23 ;  /* 0x0000002830307824 */ /* 0x000fe200078e0217 */
[----:B------:R-:W-:-:S02]  /*03d0*/  MOV R46, UR5 ;  /* 0x00000005002e7c02 */ /* 0x000fc40008000f00 */
[C---:B------:R-:W-:Y:S01]  /*03e0*/  LOP3.LUT R39, R22.reuse, 0x4, RZ, 0xfc, !PT ;  /* 0x0000000416277812 */ /* 0x040fe200078efcff */
[----:B------:R0:W2:Y:S01]  /*03f0*/  @P0 LDG.E.EF.U16 R50, [R20.64] ;  /* 0x0000000a14320981 */ /* 0x0000a2000c0e1500 */
[----:B------:R-:W-:Y:S02]  /*0400*/  ISETP.LT.AND P0, PT, R23, c[0x0][0x184], P2 ;  /* 0x0000610017007a0c */ /* 0x000fe40001701270 */
[----:B------:R-:W-:Y:S02]  /*0410*/  PLOP3.LUT P5, PT, PT, PT, UP0, 0x40, 0x0 ;  /* 0x000000000000781c */ /* 0x000fe40003fae808 */
[----:B------:R-:W-:Y:S02]  /*0420*/  PLOP3.LUT P3, PT, PT, PT, UP0, 0x40, 0x0 ;  /* 0x000000000000781c */ /* 0x000fe40003f6e808 */
[----:B------:R-:W-:Y:S02]  /*0430*/  LOP3.LUT R23, R22, 0x6, RZ, 0xfc, !PT ;  /* 0x0000000616177812 */ /* 0x000fe400078efcff */
[----:B------:R-:W-:-:S02]  /*0440*/  PLOP3.LUT P1, PT, PT, PT, UP0, 0x40, 0x0 ;  /* 0x000000000000781c */ /* 0x000fc40003f2e808 */
[C---:B0-----:R-:W-:Y:S02]  /*0450*/  IADD3 R21, R22.reuse, 0x2, RZ ;  /* 0x0000000216157810 */ /* 0x041fe40007ffe0ff */
[----:B------:R-:W-:Y:S02]  /*0460*/  PLOP3.LUT P2, PT, PT, PT, UP0, 0x40, 0x0 ;  /* 0x000000000000781c */ /* 0x000fe40003f4e808 */
[----:B------:R-:W-:Y:S02]  /*0470*/  IADD3 R20, R22, 0x1, RZ ;  /* 0x0000000116147810 */ /* 0x000fe40007ffe0ff */
[----:B------:R-:W-:Y:S01]  /*0480*/  P2R R42, PR, RZ, 0x1 ;  /* 0x00000001ff2a7803 */ /* 0x000fe20000000000 */
[----:B------:R-:W-:Y:S01]  /*0490*/  IMAD R46, R46, 0x28, R39 ;  /* 0x000000282e2e7824 */ /* 0x000fe200078e0227 */
[----:B------:R-:W-:Y:S02]  /*04a0*/  ISETP.LT.AND P0, PT, R23, c[0x0][0x184], P5 ;  /* 0x0000610017007a0c */ /* 0x000fe40002f01270 */
[----:B------:R-:W-:-:S02]  /*04b0*/  ISETP.LT.AND P3, PT, R21, c[0x0][0x184], P3 ;  /* 0x0000610015007a0c */ /* 0x000fc40001f61270 */
[----:B------:R-:W-:Y:S02]  /*04c0*/  ISETP.LT.AND P1, PT, R39, c[0x0][0x184], P1 ;  /* 0x0000610027007a0c */ /* 0x000fe40000f21270 */
[C---:B------:R-:W-:Y:S02]  /*04d0*/  LOP3.LUT R43, R22.reuse, 0x7, RZ, 0xfc, !PT ;  /* 0x00000007162b7812 */ /* 0x040fe400078efcff */
[----:B------:R-:W-:Y:S02]  /*04e0*/  PLOP3.LUT P5, PT, PT, PT, UP0, 0x40, 0x0 ;  /* 0x000000000000781c */ /* 0x000fe40003fae808 */
[----:B------:R-:W-:Y:S02]  /*04f0*/  MOV R52, UR5 ;  /* 0x0000000500347c02 */ /* 0x000fe40008000f00 */
[----:B------:R-:W-:Y:S02]  /*0500*/  IADD3 R39, R22, 0x3, RZ ;  /* 0x0000000316277810 */ /* 0x000fe40007ffe0ff */
[----:B------:R-:W-:-:S02]  /*0510*/  ISETP.LT.AND P2, PT, R20, c[0x0][0x184], P2 ;  /* 0x0000610014007a0c */ /* 0x000fc40001741270 */
[----:B------:R-:W-:Y:S02]  /*0520*/  PLOP3.LUT P4, PT, PT, PT, UP0, 0x40, 0x0 ;  /* 0x000000000000781c */ /* 0x000fe40003f8e808 */
[C---:B------:R-:W-:Y:S02]  /*0530*/  IADD3 R22, R40.reuse, 0x2, RZ ;  /* 0x0000000228167810 */ /* 0x040fe40007ffe0ff */
[----:B------:R-:W-:Y:S02]  /*0540*/  IADD3 R20, R40, 0x1, RZ ;  /* 0x0000000128147810 */ /* 0x000fe40007ffe0ff */
[----:B------:R-:W-:Y:S01]  /*0550*/  ISETP.LT.AND P6, PT, R43, c[0x0][0x184], P5 ;  /* 0x000061002b007a0c */ /* 0x000fe20002fc1270 */
[----:B------:R-:W-:Y:S01]  /*0560*/  IMAD R52, R52, 0x28, R23 ;  /* 0x0000002834347824 */ /* 0x000fe200078e0217 */
[----:B------:R-:W-:Y:S01]  /*0570*/  ISETP.NE.AND P5, PT, R42, RZ, PT ;  /* 0x000000ff2a00720c */ /* 0x000fe20003fa5270 */
[----:B------:R-:W-:Y:S01]  /*0580*/  IMAD.WIDE R22, R22, R45, c[0x0][0x160] ;  /* 0x0000580016167625 */ /* 0x000fe200078e022d */
[----:B------:R-:W-:-:S02]  /*0590*/  ISETP.LT.AND P4, PT, R39, c[0x0][0x184], P4 ;  /* 0x0000610027007a0c */ /* 0x000fc40002781270 */
[----:B------:R-:W-:Y:S01]  /*05a0*/  PRMT R49, RZ, 0x7610, R49 ;  /* 0x00007610ff317816 */ /* 0x000fe20000000031 */
[-C--:B------:R-:W-:Y:S01]  /*05b0*/  IMAD.WIDE R20, R20, R45.reuse, c[0x0][0x160] ;  /* 0x0000580014147625 */ /* 0x080fe200078e022d */
[----:B------:R-:W-:Y:S02]  /*05c0*/  PRMT R44, RZ, 0x7610, R44 ;  /* 0x00007610ff2c7816 */ /* 0x000fe4000000002c */
[----:B------:R-:W-:Y:S02]  /*05d0*/  IADD3 R40, R40, 0x3, RZ ;  /* 0x0000000328287810 */ /* 0x000fe40007ffe0ff */
[----:B------:R0:W3:Y:S01]  /*05e0*/  @P3 LDG.E.EF.U16 R49, [R22.64] ;  /* 0x0000000a16313981 */ /* 0x0000e2000c0e1500 */
[----:B------:R-:W-:Y:S02]  /*05f0*/  PRMT R62, RZ, 0x7610, R62 ;  /* 0x00007610ff3e7816 */ /* 0x000fe4000000003e */
[----:B------:R-:W-:Y:S01]  /*0600*/  PRMT R47, RZ, 0x7610, R47 ;  /* 0x00007610ff2f7816 */ /* 0x000fe2000000002f */
[----:B------:R-:W-:Y:S01]  /*0610*/  IMAD.WIDE R40, R40, R45, c[0x0][0x160] ;  /* 0x0000580028287625 */ /* 0x000fe200078e022d */
[----:B------:R1:W4:Y:S01]  /*0620*/  @P2 LDG.E.EF.U16 R44, [R20.64] ;  /* 0x0000000a142c2981 */ /* 0x000322000c0e1500 */
[----:B------:R-:W-:-:S02]  /*0630*/  PRMT R70, RZ, 0x7610, R70 ;  /* 0x00007610ff467816 */ /* 0x000fc40000000046 */
[----:B------:R-:W-:Y:S01]  /*0640*/  MOV R54, UR5 ;  /* 0x0000000500367c02 */ /* 0x000fe20008000f00 */
[----:B------:R5:W4:Y:S01]  /*0650*/  @P4 LDG.E.EF.U16 R47, [R40.64] ;  /* 0x0000000a282f4981 */ /* 0x000b22000c0e1500 */
[----:B0-----:R-:W-:Y:S01]  /*0660*/  IMAD.WIDE R22, R48, R45, c[0x0][0x160] ;  /* 0x0000580030167625 */ /* 0x001fe200078e022d */
[----:B------:R-:W-:-:S03]  /*0670*/  PRMT R60, RZ, 0x7610, R60 ;  /* 0x00007610ff3c7816 */ /* 0x000fc6000000003c */
[-C--:B-1----:R-:W-:Y:S01]  /*0680*/  IMAD.WIDE R20, R52, R45.reuse, c[0x0][0x160] ;  /* 0x0000580034147625 */ /* 0x082fe200078e022d */
[----:B------:R0:W4:Y:S03]  /*0690*/  @P5 LDG.E.EF.U16 R62, [R22.64] ;  /* 0x0000000a163e5981 */ /* 0x000126000c0e1500 */
[----:B-----5:R-:W-:Y:S01]  /*06a0*/  IMAD.WIDE R40, R46, R45, c[0x0][0x160] ;  /* 0x000058002e287625 */ /* 0x020fe200078e022d */
[----:B------:R1:W5:Y:S03]  /*06b0*/  @P0 LDG.E.EF.U16 R70, [R20.64] ;  /* 0x0000000a14460981 */ /* 0x000366000c0e1500 */
[----:B------:R-:W-:Y:S01]  /*06c0*/  IMAD R54, R54, 0x28, R43 ;  /* 0x0000002836367824 */ /* 0x000fe200078e022b */
[----:B------:R0:W5:Y:S01]  /*06d0*/  @P1 LDG.E.EF.U16 R60, [R40.64] ;  /* 0x0000000a283c1981 */ /* 0x000162000c0e1500 */
[----:B------:R-:W-:-:S02]  /*06e0*/  PRMT R71, RZ, 0x7610, R71 ;  /* 0x00007610ff477816 */ /* 0x000fc40000000047 */
[----:B0-----:R-:W-:-:S05]  /*06f0*/  IMAD.WIDE R40, R54, R45, c[0x0][0x160] ;  /* 0x0000580036287625 */ /* 0x001fca00078e022d */
[----:B------:R0:W5:Y:S04]  /*0700*/  @P6 LDG.E.EF.U16 R71, [R40.64] ;  /* 0x0000000a28476981 */ /* 0x000168000c0e1500 */
[----:B------:R-:W0:Y:S01]  /*0710*/  S2R R53, SR_TID.X ;  /* 0x0000000000357919 */ /* 0x000e220000002100 */
[----:B------:R-:W-:Y:S01]  /*0720*/  IMAD.U32 R45, RZ, RZ, UR4 ;  /* 0x00000004ff2d7e24 */ /* 0x000fe2000f8e00ff */
[----:B------:R-:W-:Y:S02]  /*0730*/  PLOP3.LUT P5, PT, PT, PT, UP0, 0x40, 0x0 ;  /* 0x000000000000781c */ /* 0x000fe40003fae808 */
[----:B------:R-:W-:Y:S02]  /*0740*/  MOV R46, UR4 ;  /* 0x00000004002e7c02 */ /* 0x000fe40008000f00 */
[----:B------:R-:W-:-:S02]  /*0750*/  MOV R48, UR4 ;  /* 0x0000000400307c02 */ /* 0x000fc40008000f00 */
[----:B0-----:R-:W-:-:S04]  /*0760*/  LOP3.LUT R45, R45, 0xff, R53, 0xf8, !PT ;  /* 0x000000ff2d2d7812 */ /* 0x001fc800078ef835 */
[----:B------:R-:W-:Y:S02]  /*0770*/  ISETP.LT.AND P5, PT, R45, c[0x0][0x184], P5 ;  /* 0x000061002d007a0c */ /* 0x000fe40002fa1270 */
[----:B------:R-:W-:Y:S02]  /*0780*/  LOP3.LUT R45, R46, 0x100, R17, 0xfe, !PT ;  /* 0x000001002e2d7812 */ /* 0x000fe400078efe11 */
[----:B------:R-:W-:Y:S02]  /*0790*/  P2R R64, PR, RZ, 0x20 ;  /* 0x00000020ff407803 */ /* 0x000fe40000000000 */
[----:B------:R-:W-:-:S04]  /*07a0*/  PLOP3.LUT P5, PT, PT, PT, UP0, 0x40, 0x0 ;  /* 0x000000000000781c */ /* 0x000fc80003fae808 */
[----:B------:R-:W-:Y:S02]  /*07b0*/  ISETP.LT.AND P5, PT, R45, c[0x0][0x184], P5 ;  /* 0x000061002d007a0c */ /* 0x000fe40002fa1270 */
[----:B-1----:R-:W-:Y:S02]  /*07c0*/  LOP3.LUT R21, R48, 0x200, R17, 0xfe, !PT ;  /* 0x0000020030157812 */ /* 0x002fe400078efe11 */
[----:B------:R-:W-:Y:S02]  /*07d0*/  P2R R66, PR, RZ, 0x20 ;  /* 0x00000020ff427803 */ /* 0x000fe40000000000 */
[----:B------:R-:W-:-:S04]  /*07e0*/  PLOP3.LUT P5, PT, PT, PT, UP0, 0x40, 0x0 ;  /* 0x000000000000781c */ /* 0x000fc80003fae808 */
[----:B------:R-:W-:Y:S02]  /*07f0*/  ISETP.LT.AND P5, PT, R21, c[0x0][0x184], P5 ;  /* 0x0000610015007a0c */ /* 0x000fe40002fa1270 */
[----:B------:R-:W-:Y:S02]  /*0800*/  LOP3.LUT R21, R46, 0x300, R17, 0xfe, !PT ;  /* 0x000003002e157812 */ /* 0x000fe400078efe11 */
[----:B------:R-:W-:Y:S02]  /*0810*/  P2R R61, PR, RZ, 0x20 ;  /* 0x00000020ff3d7803 */ /* 0x000fe40000000000 */
[----:B------:R-:W-:Y:S02]  /*0820*/  PLOP3.LUT P5, PT, PT, PT, UP0, 0x40, 0x0 ;  /* 0x000000000000781c */ /* 0x000fe40003fae808 */
[----:B------:R-:W-:Y:S02]  /*0830*/  IADD3 R22, R17, UR4, RZ ;  /* 0x0000000411167c10 */ /* 0x000fe4000fffe0ff */
[----:B------:R-:W-:-:S02]  /*0840*/  P2R R43, PR, RZ, 0x40 ;  /* 0x00000040ff2b7803 */ /* 0x000fc40000000000 */
[----:B------:R-:W-:Y:S02]  /*0850*/  P2R R20, PR, RZ, 0x40 ;  /* 0x00000040ff147803 */ /* 0x000fe40000000000 */
[----:B------:R-:W-:Y:S02]  /*0860*/  ISETP.LT.AND P6, PT, R21, c[0x0][0x184], P5 ;  /* 0x0000610015007a0c */ /* 0x000fe40002fc1270 */
[----:B------:R-:W-:Y:S02]  /*0870*/  IADD3 R21, R22, 0x400, RZ ;  /* 0x0000040016157810 */ /* 0x000fe40007ffe0ff */
[----:B------:R-:W-:-:S04]  /*0880*/  PLOP3.LUT P5, PT, PT, PT, UP0, 0x40, 0x0 ;  /* 0x000000000000781c */ /* 0x000fc80003fae808 */
[----:B------:R-:W-:Y:S02]  /*0890*/  ISETP.LT.AND P5, PT, R21, c[0x0][0x184], P5 ;  /* 0x0000610015007a0c */ /* 0x000fe40002fa1270 */
[----:B------:R-:W-:Y:S02]  /*08a0*/  IADD3 R21, R22, 0x500, RZ ;  /* 0x0000050016157810 */ /* 0x000fe40007ffe0ff */
[----:B------:R-:W-:Y:S02]  /*08b0*/  P2R R68, PR, RZ, 0x20 ;  /* 0x00000020ff447803 */ /* 0x000fe40000000000 */
        /* <DEDUP_REMOVED lines=8> */
[----:B------:R-:W-:Y:S02]  /*0940*/  PLOP3.LUT P5, PT, PT, PT, UP0, 0x40, 0x0 ;  /* 0x000000000000781c */ /* 0x000fe40003fae808 */
[----:B------:R-:W-:Y:S02]  /*0950*/  P2R R39, PR, RZ, 0x1 ;  /* 0x00000001ff277803 */ /* 0x000fe40000000000 */
[----:B------:R-:W-:-:S02]  /*0960*/  ISETP.LT.AND P5, PT, R22, c[0x0][0x184], P5 ;  /* 0x0000610016007a0c */ /* 0x000fc40002fa1270 */
[----:B------:R-:W-:Y:S02]  /*0970*/  P2R R69, PR, RZ, 0x40 ;  /* 0x00000040ff457803 */ /* 0x000fe40000000000 */
[----:B------:R-:W-:Y:S02]  /*0980*/  ISETP.NE.AND P6, PT, R42, RZ, PT ;  /* 0x000000ff2a00720c */ /* 0x000fe40003fc5270 */
[----:B------:R-:W-:Y:S02]  /*0990*/  P2R R65, PR, RZ, 0x20 ;  /* 0x00000020ff417803 */ /* 0x000fe40000000000 */
[----:B------:R-:W-:Y:S02]  /*09a0*/  ISETP.NE.AND P5, PT, R39, RZ, PT ;  /* 0x000000ff2700720c */ /* 0x000fe40003fa5270 */
[----:B------:R-:W-:Y:S01]  /*09b0*/  ISETP.NE.AND P0, PT, R51, RZ, PT ;  /* 0x000000ff3300720c */ /* 0x000fe20003f05270 */
[----:B------:R-:W-:Y:S01]  /*09c0*/  IMAD.MOV.U32 R45, RZ, RZ, 0x3f800000 ;  /* 0x3f800000ff2d7424 */ /* 0x000fe200078e00ff */
[----:B------:R-:W-:Y:S01]  /*09d0*/  MOV R48, RZ ;  /* 0x000000ff00307202 */ /* 0x000fe20000000f00 */
[----:B------:R-:W-:Y:S01]  /*09e0*/  CS2R R58, SRZ ;  /* 0x00000000003a7805 */ /* 0x000fe2000001ff00 */
[----:B------:R-:W-:Y:S01]  /*09f0*/  MOV R46, RZ ;  /* 0x000000ff002e7202 */ /* 0x000fe20000000f00 */
[----:B------:R-:W-:Y:S01]  /*0a00*/  IMAD.MOV.U32 R57, RZ, RZ, RZ ;  /* 0x000000ffff397224 */ /* 0x000fe200078e00ff */
[----:B------:R-:W-:Y:S01]  /*0a10*/  MOV R76, RZ ;  /* 0x000000ff004c7202 */ /* 0x000fe20000000f00 */
[----:B------:R-:W-:Y:S01]  /*0a20*/  IMAD.MOV.U32 R23, RZ, RZ, RZ ;  /* 0x000000ffff177224 */ /* 0x000fe200078e00ff */
[----:B------:R-:W-:Y:S01]  /*0a30*/  MOV R75, RZ ;  /* 0x000000ff004b7202 */ /* 0x000fe20000000f00 */
[----:B------:R-:W-:Y:S01]  /*0a40*/  IMAD.MOV.U32 R53, RZ, RZ, 0x3f800000 ;  /* 0x3f800000ff357424 */ /* 0x000fe200078e00ff */
[----:B------:R-:W-:Y:S01]  /*0a50*/  MOV R51, 0x3f800000 ;  /* 0x3f80000000337802 */ /* 0x000fe20000000f00 */
[----:B------:R-:W-:Y:S01]  /*0a60*/  IMAD.MOV.U32 R56, RZ, RZ, 0x3f800000 ;  /* 0x3f800000ff387424 */ /* 0x000fe200078e00ff */
[----:B------:R-:W-:-:S02]  /*0a70*/  MOV R52, 0x3f800000 ;  /* 0x3f80000000347802 */ /* 0x000fc40000000f00 */
[----:B------:R-:W-:Y:S02]  /*0a80*/  MOV R54, 0x3f800000 ;  /* 0x3f80000000367802 */ /* 0x000fe40000000f00 */
[----:B------:R-:W-:Y:S02]  /*0a90*/  MOV R55, 0x3f800000 ;  /* 0x3f80000000377802 */ /* 0x000fe40000000f00 */
[----:B--2---:R-:W-:Y:S02]  /*0aa0*/  SEL R50, R50, RZ, P0 ;  /* 0x000000ff32327207 */ /* 0x004fe40000000000 */
[----:B---3--:R-:W-:Y:S02]  /*0ab0*/  SEL R49, R49, RZ, P3 ;  /* 0x000000ff31317207 */ /* 0x008fe40001800000 */
[----:B----4-:R-:W-:Y:S02]  /*0ac0*/  SEL R62, R62, RZ, P6 ;  /* 0x000000ff3e3e7207 */ /* 0x010fe40003000000 */
[----:B------:R-:W-:-:S02]  /*0ad0*/  ISETP.NE.AND P6, PT, R20, RZ, PT ;  /* 0x000000ff1400720c */ /* 0x000fc40003fc5270 */
[----:B-----5:R-:W-:Y:S02]  /*0ae0*/  SEL R20, R70, RZ, P5 ;  /* 0x000000ff46147207 */ /* 0x020fe40002800000 */
[----:B------:R-:W-:Y:S02]  /*0af0*/  ISETP.NE.AND P5, PT, RZ, UR4, PT ;  /* 0x00000004ff007c0c */ /* 0x000fe4000bfa5270 */
[----:B------:R-:W-:Y:S02]  /*0b00*/  SEL R60, R60, RZ, P1 ;  /* 0x000000ff3c3c7207 */ /* 0x000fe40000800000 */
[----:B------:R-:W-:Y:S02]  /*0b10*/  SEL R41, R44, RZ, P2 ;  /* 0x000000ff2c297207 */ /* 0x000fe40001000000 */
[----:B------:R-:W-:Y:S01]  /*0b20*/  SEL R47, R47, RZ, P4 ;  /* 0x000000ff2f2f7207 */ /* 0x000fe20002000000 */
[----:B------:R-:W-:Y:S02]  /*0b30*/  HADD2.F32 R70, -RZ, R60.H0_H0 ;  /* 0x2000003cff467230 */ /* 0x000fe40000004100 */
[----:B------:R-:W-:-:S02]  /*0b40*/  HADD2.F32 R44, -RZ, R50.H0_H0 ;  /* 0x20000032ff2c7230 */ /* 0x000fc40000004100 */
[----:B------:R-:W-:Y:S02]  /*0b50*/  HADD2.F32 R40, -RZ, R49.H0_H0 ;  /* 0x20000031ff287230 */ /* 0x000fe40000004100 */
[----:B------:R-:W-:Y:S01]  /*0b60*/  HADD2.F32 R60, -RZ, R62.H0_H0 ;  /* 0x2000003eff3c7230 */ /* 0x000fe20000004100 */
[----:B------:R-:W-:Y:S01]  /*0b70*/  SEL R71, R71, RZ, P6 ;  /* 0x000000ff47477207 */ /* 0x000fe20003000000 */
[----:B------:R-:W-:Y:S01]  /*0b80*/  HADD2.F32 R41, -RZ, R41.H0_H0 ;  /* 0x20000029ff297230 */ /* 0x000fe20000004100 */
[----:B------:R-:W-:Y:S01]  /*0b90*/  MOV R62, 0x3f800000 ;  /* 0x3f800000003e7802 */ /* 0x000fe20000000f00 */
[----:B------:R-:W-:Y:S02]  /*0ba0*/  HADD2.F32 R47, -RZ, R47.H0_H0 ;  /* 0x2000002fff2f7230 */ /* 0x000fe40000004100 */
[----:B------:R-:W-:Y:S02]  /*0bb0*/  HADD2.F32 R49, -RZ, R20.H0_H0 ;  /* 0x20000014ff317230 */ /* 0x000fe40000004100 */
[----:B------:R-:W-:Y:S01]  /*0bc0*/  HADD2.F32 R50, -RZ, R71.H0_H0 ;  /* 0x20000047ff327230 */ /* 0x000fe20000004100 */
[----:B------:R-:W-:Y:S05]  /*0bd0*/  @!P5 BRA `(.L_x_2) ;  /* 0x000008300000d947 */ /* 0x000fea0003800000 */
[----:B------:R-:W-:Y:S01]  /*0be0*/  FADD R45, R31, 1 ;  /* 0x3f8000001f2d7421 */ /* 0x000fe20000000000 */
[----:B------:R-:W-:Y:S01]  /*0bf0*/  FADD R51, R30, 1 ;  /* 0x3f8000001e337421 */ /* 0x000fe20000000000 */
[----:B------:R-:W-:Y:S01]  /*0c00*/  FADD R52, R29, 1 ;  /* 0x3f8000001d347421 */ /* 0x000fe20000000000 */
[----:B------:R-:W-:Y:S01]  /*0c10*/  FADD R53, R28, 1 ;  /* 0x3f8000001c357421 */ /* 0x000fe20000000000 */
[----:B------:R-:W-:Y:S01]  /*0c20*/  FADD R54, R27, 1 ;  /* 0x3f8000001b367421 */ /* 0x000fe20000000000 */
[----:B------:R-:W-:Y:S01]  /*0c30*/  FADD R55, R26, 1 ;  /* 0x3f8000001a377421 */ /* 0x000fe20000000000 */
[----:B------:R-:W-:Y:S01]  /*0c40*/  FADD R56, R25, 1 ;  /* 0x3f80000019387421 */ /* 0x000fe20000000000 */
[----:B------:R-:W-:Y:S01]  /*0c50*/  FADD R62, R24, 1 ;  /* 0x3f800000183e7421 */ /* 0x000fe20000000000 */
[----:B------:R-:W-:Y:S01]  /*0c60*/  SHF.L.U32 R77, R17, 0x5, RZ ;  /* 0x00000005114d7819 */ /* 0x000fe200000006ff */
[----:B------:R-:W-:Y:S06]  /*0c70*/  BAR.SYNC 0x0 ;  /* 0x0000000000007b1d */ /* 0x000fec0000000000 */
[----:B------:R-:W-:Y:S01]  /*0c80*/  STS [R17.X4], R45 ;  /* 0x0000002d11007388 */ /* 0x000fe20000004800 */
[----:B------:R-:W-:Y:S01]  /*0c90*/  FADD R48, R44, -R16 ;  /* 0x800000102c307221 */ /* 0x000fe20000000000 */
[----:B------:R-:W-:Y:S01]  /*0ca0*/  P2R R76, PR, RZ, 0x2 ;  /* 0x00000002ff4c7803 */ /* 0x000fe20000000000 */
[----:B------:R-:W-:Y:S01]  /*0cb0*/  FADD R59, R41, -R15 ;  /* 0x8000000f293b7221 */ /* 0x000fe20000000000 */
[----:B------:R-:W-:Y:S01]  /*0cc0*/  STS [R17.X4+0x400], R51 ;  /* 0x0004003311007388 */ /* 0x000fe20000004800 */
[----:B------:R-:W-:Y:S01]  /*0cd0*/  FMUL R71, R48, 0.25 ;  /* 0x3e80000030477820 */ /* 0x000fe20000400000 */
[----:B------:R-:W-:Y:S01]  /*0ce0*/  FADD R58, R40, -R14 ;  /* 0x8000000e283a7221 */ /* 0x000fe20000000000 */
[----:B------:R-:W-:Y:S01]  /*0cf0*/  FMUL R72, R59, 0.25 ;  /* 0x3e8000003b487820 */ /* 0x000fe20000400000 */
[----:B------:R-:W-:Y:S01]  /*0d00*/  STS [R17.X4+0x800], R52 ;  /* 0x0008003411007388 */ /* 0x000fe20000004800 */
[----:B------:R-:W-:Y:S01]  /*0d10*/  P2R R75, PR, RZ, 0x4 ;  /* 0x00000004ff4b7803 */ /* 0x000fe20000000000 */
[----:B------:R-:W-:Y:S01]  /*0d20*/  FMUL R73, R58, 0.25 ;  /* 0x3e8000003a497820 */ /* 0x000fe20000400000 */
[----:B------:R-:W-:Y:S01]  /*0d30*/  P2R R57, PR, RZ, 0x1 ;  /* 0x00000001ff397803 */ /* 0x000fe20000000000 */
[----:B------:R-:W-:Y:S01]  /*0d40*/  STS [R17.X4+0xc00], R53 ;  /* 0x000c003511007388 */ /* 0x000fe20000004800 */
[----:B------:R-:W-:-:S03]  /*0d50*/  FADD R46, R47, -R13 ;  /* 0x8000000d2f2e7221 */ /* 0x000fc60000000000 */
[----:B------:R-:W-:Y:S01]  /*0d60*/  STS [R17.X4+0x1000], R54 ;  /* 0x0010003611007388 */ /* 0x000fe20000004800 */
[----:B------:R-:W-:-:S03]  /*0d70*/  FMUL R74, R46, 0.25 ;  /* 0x3e8000002e4a7820 */ /* 0x000fc60000400000 */
[----:B------:R-:W-:Y:S04]  /*0d80*/  STS [R17.X4+0x1400], R55 ;  /* 0x0014003711007388 */ /* 0x000fe80000004800 */
[----:B------:R-:W-:Y:S04]  /*0d90*/  STS [R17.X4+0x1800], R56 ;  /* 0x0018003811007388 */ /* 0x000fe80000004800 */
[----:B------:R-:W-:Y:S04]  /*0da0*/  STS [R17.X4+0x1c00], R62 ;  /* 0x001c003e11007388 */ /* 0x000fe80000004800 */
[----:B------:R-:W-:Y:S06]  /*0db0*/  BAR.SYNC 0x0 ;  /* 0x0000000000007b1d */ /* 0x000fec0000000000 */
[----:B------:R-:W0:Y:S02]  /*0dc0*/  LDS.128 R20, [R77] ;  /* 0x000000004d147984 */ /* 0x000e240000000c00 */
[----:B0-----:R-:W-:-:S02]  /*0dd0*/  FSETP.GT.AND P5, PT, |R20|, 8.50705917302346158658e+37, PT ;  /* 0x7e8000001400780b */ /* 0x001fc40003fa4200 */
[----:B------:R-:W-:Y:S02]  /*0de0*/  FSETP.GEU.AND P1, PT, |R20|, 1.175494350822287508e-38, PT ;  /* 0x008000001400780b */ /* 0x000fe40003f2e200 */
[----:B------:R-:W-:Y:S02]  /*0df0*/  FSEL R71, R71, R48, P5 ;  /* 0x0000003047477208 */ /* 0x000fe40002800000 */
[----:B------:R-:W-:Y:S02]  /*0e00*/  FSETP.GT.AND P6, PT, |R22|, 8.50705917302346158658e+37, PT ;  /* 0x7e8000001600780b */ /* 0x000fe40003fc4200 */
[----:B------:R-:W-:Y:S02]  /*0e10*/  FSETP.GEU.AND P0, PT, |R21|, 1.175494350822287508e-38, PT ;  /* 0x008000001500780b */ /* 0x000fe40003f0e200 */
[----:B------:R-:W-:Y:S02]  /*0e20*/  FSETP.GT.AND P2, PT, |R23|, 8.50705917302346158658e+37, PT ;  /* 0x7e8000001700780b */ /* 0x000fe40003f44200 */
[----:B------:R-:W-:Y:S01]  /*0e30*/  FSEL R73, R73, R58, P6 ;  /* 0x0000003a49497208 */ /* 0x000fe20003000000 */
[----:B------:R-:W-:Y:S01]  /*0e40*/  @P5 FMUL R20, R20, 0.25 ;  /* 0x3e80000014145820 */ /* 0x000fe20000400000 */
[----:B------:R-:W-:Y:S01]  /*0e50*/  FSETP.GT.AND P5, PT, |R21|, 8.50705917302346158658e+37, PT ;  /* 0x7e8000001500780b */ /* 0x000fe20003fa4200 */
[----:B------:R-:W-:Y:S01]  /*0e60*/  @!P1 FMUL R71, R71, 16777216 ;  /* 0x4b80000047479820 */ /* 0x000fe20000400000 */
[----:B------:R-:W-:Y:S01]  /*0e70*/  FSEL R74, R74, R46, P2 ;  /* 0x0000002e4a4a7208 */ /* 0x000fe20001000000 */
[----:B------:R-:W-:Y:S01]  /*0e80*/  @!P1 FMUL R20, R20, 16777216 ;  /* 0x4b80000014149820 */ /* 0x000fe20000400000 */
[----:B------:R-:W-:-:S02]  /*0e90*/  FSEL R72, R72, R59, P5 ;  /* 0x0000003b48487208 */ /* 0x000fc40002800000 */
[----:B------:R-:W-:Y:S01]  /*0ea0*/  ISETP.NE.AND P1, PT, R76, RZ, PT ;  /* 0x000000ff4c00720c */ /* 0x000fe20003f25270 */
[----:B------:R-:W-:Y:S02]  /*0eb0*/  FADD R76, R60, -R11 ;  /* 0x8000000b3c4c7221 */ /* 0x000fe40000000000 */
[----:B------:R-:W0:Y:S01]  /*0ec0*/  MUFU.RCP R20, R20 ;  /* 0x0000001400147308 */ /* 0x000e220000001000 */
[----:B------:R-:W-:-:S03]  /*0ed0*/  @!P0 FMUL R72, R72, 16777216 ;  /* 0x4b80000048488820 */ /* 0x000fc60000400000 */
[----:B------:R-:W-:Y:S01]  /*0ee0*/  @P5 FMUL R21, R21, 0.25 ;  /* 0x3e80000015155820 */ /* 0x000fe20000400000 */
[C---:B------:R-:W-:Y:S01]  /*0ef0*/  FSETP.GEU.AND P5, PT, |R22|.reuse, 1.175494350822287508e-38, PT ;  /* 0x008000001600780b */ /* 0x040fe20003fae200 */
[----:B------:R-:W-:Y:S01]  /*0f00*/  @P6 FMUL R22, R22, 0.25 ;  /* 0x3e80000016166820 */ /* 0x000fe20000400000 */
[C---:B------:R-:W-:Y:S01]  /*0f10*/  FSETP.GEU.AND P6, PT, |R23|.reuse, 1.175494350822287508e-38, PT ;  /* 0x008000001700780b */ /* 0x040fe20003fce200 */
[----:B------:R-:W-:Y:S01]  /*0f20*/  @P2 FMUL R23, R23, 0.25 ;  /* 0x3e80000017172820 */ /* 0x000fe20000400000 */
[----:B------:R-:W-:Y:S01]  /*0f30*/  @!P0 FMUL R21, R21, 16777216 ;  /* 0x4b80000015158820 */ /* 0x000fe20000400000 */
[----:B------:R-:W-:Y:S01]  /*0f40*/  ISETP.NE.AND P2, PT, R75, RZ, PT ;  /* 0x000000ff4b00720c */ /* 0x000fe20003f45270 */
[----:B------:R-:W-:-:S04]  /*0f50*/  FADD R75, R49, -R10 ;  /* 0x8000000a314b7221 */ /* 0x000fc80000000000 */
[----:B------:R-:W1:Y:S01]  /*0f60*/  MUFU.RCP R21, R21 ;  /* 0x0000001500157308 */ /* 0x000e620000001000 */
[----:B0-----:R-:W-:Y:S02]  /*0f70*/  FFMA R71, R20, R71, R16 ;  /* 0x0000004714477223 */ /* 0x001fe40000000010 */
[----:B------:R-:W-:Y:S01]  /*0f80*/  @!P5 FMUL R22, R22, 16777216 ;  /* 0x4b8000001616d820 */ /* 0x000fe20000400000 */
[----:B------:R-:W-:Y:S01]  /*0f90*/  @!P5 FMUL R73, R73, 16777216 ;  /* 0x4b8000004949d820 */ /* 0x000fe20000400000 */
[----:B------:R-:W-:Y:S01]  /*0fa0*/  @!P6 FMUL R23, R23, 16777216 ;  /* 0x4b8000001717e820 */ /* 0x000fe20000400000 */
[----:B------:R-:W-:Y:S01]  /*0fb0*/  @!P6 FMUL R74, R74, 16777216 ;  /* 0x4b8000004a4ae820 */ /* 0x000fe20000400000 */
[----:B------:R-:W-:Y:S02]  /*0fc0*/  FADD R44, R44, -R71 ;  /* 0x800000472c2c7221 */ /* 0x000fe40000000000 */
[----:B------:R-:W0:Y:S02]  /*0fd0*/  MUFU.RCP R22, R22 ;  /* 0x0000001600167308 */ /* 0x000e240000001000 */
[----:B------:R-:W-:Y:S01]  /*0fe0*/  FFMA R48, R48, R44, R8 ;  /* 0x0000002c30307223 */ /* 0x000fe20000000008 */
[----:B-1----:R-:W-:-:S05]  /*0ff0*/  FFMA R72, R21, R72, R15 ;  /* 0x0000004815487223 */ /* 0x002fca000000000f */
[----:B------:R-:W1:Y:S01]  /*1000*/  MUFU.RCP R23, R23 ;  /* 0x0000001700177308 */ /* 0x000e620000001000 */
[----:B------:R-:W-:-:S04]  /*1010*/  FADD R41, R41, -R72 ;  /* 0x8000004829297221 */ /* 0x000fc80000000000 */
[----:B------:R-:W-:Y:S01]  /*1020*/  FFMA R59, R59, R41, R7 ;  /* 0x000000293b3b7223 */ /* 0x000fe20000000007 */
[----:B0-----:R-:W-:Y:S01]  /*1030*/  FFMA R73, R22, R73, R14 ;  /* 0x0000004916497223 */ /* 0x001fe2000000000e */
[----:B------:R-:W-:-:S03]  /*1040*/  FADD R41, R70, -R12 ;  /* 0x8000000c46297221 */ /* 0x000fc60000000000 */
[----:B------:R-:W-:Y:S01]  /*1050*/  FADD R40, R40, -R73 ;  /* 0x8000004928287221 */ /* 0x000fe20000000000 */
[----:B------:R-:W-:Y:S01]  /*1060*/  FMUL R44, R41, 0.25 ;  /* 0x3e800000292c7820 */ /* 0x000fe20000400000 */
[----:B-1----:R-:W-:Y:S02]  /*1070*/  FFMA R74, R23, R74, R13 ;  /* 0x0000004a174a7223 */ /* 0x002fe4000000000d */
[----:B------:R-:W-:Y:S01]  /*1080*/  FFMA R58, R58, R40, R6 ;  /* 0x000000283a3a7223 */ /* 0x000fe20000000006 */
[----:B------:R-:W0:Y:S01]  /*1090*/  LDS.128 R20, [R77+0x10] ;  /* 0x000010004d147984 */ /* 0x000e220000000c00 */
[----:B------:R-:W-:-:S04]  /*10a0*/  FADD R47, R47, -R74 ;  /* 0x8000004a2f2f7221 */ /* 0x000fc80000000000 */
[----:B------:R-:W-:Y:S01]  /*10b0*/  FFMA R46, R46, R47, R5 ;  /* 0x0000002f2e2e7223 */ /* 0x000fe20000000005 */
[----:B------:R-:W-:Y:S01]  /*10c0*/  FMUL R47, R76, 0.25 ;  /* 0x3e8000004c2f7820 */ /* 0x000fe20000400000 */
[C---:B0-----:R-:W-:Y:S02]  /*10d0*/  FSETP.GT.AND P6, PT, |R20|.reuse, 8.50705917302346158658e+37, PT ;  /* 0x7e8000001400780b */ /* 0x041fe40003fc4200 */
[----:B------:R-:W-:Y:S02]  /*10e0*/  FSETP.GT.AND P0, PT, |R21|, 8.50705917302346158658e+37, PT ;  /* 0x7e8000001500780b */ /* 0x000fe40003f04200 */
[----:B------:R-:W-:Y:S02]  /*10f0*/  FSETP.GEU.AND P5, PT, |R20|, 1.175494350822287508e-38, PT ;  /* 0x008000001400780b */ /* 0x000fe40003fae200 */
[----:B------:R-:W-:Y:S02]  /*1100*/  FSEL R44, R44, R41, P6 ;  /* 0x000000292c2c7208 */ /* 0x000fe40003000000 */
[----:B------:R-:W-:-:S05]  /*1110*/  FSEL R40, R47, R76, P0 ;  /* 0x0000004c2f287208 */ /* 0x000fca0000000000 */
[----:B------:R-:W-:Y:S01]  /*1120*/  @P6 FMUL R20, R20, 0.25 ;  /* 0x3e80000014146820 */ /* 0x000fe20000400000 */
[C---:B------:R-:W-:Y:S01]  /*1130*/  FSETP.GEU.AND P6, PT, |R21|.reuse, 1.175494350822287508e-38, PT ;  /* 0x008000001500780b */ /* 0x040fe20003fce200 */
[----:B------:R-:W-:Y:S01]  /*1140*/  @P0 FMUL R21, R21, 0.25 ;  /* 0x3e80000015150820 */ /* 0x000fe20000400000 */
[----:B------:R-:W-:Y:S01]  /*1150*/  ISETP.NE.AND P0, PT, R57, RZ, PT ;  /* 0x000000ff3900720c */ /* 0x000fe20003f05270 */
[----:B------:R-:W-:Y:S01]  /*1160*/  @!P5 FMUL R20, R20, 16777216 ;  /* 0x4b8000001414d820 */ /* 0x000fe20000400000 */
[----:B------:R-:W-:Y:S01]  /*1170*/  @!P5 FMUL R44, R44, 16777216 ;  /* 0x4b8000002c2cd820 */ /* 0x000fe20000400000 */
[----:B------:R-:W-:Y:S02]  /*1180*/  FSETP.GT.AND P5, PT, |R22|, 8.50705917302346158658e+37, PT ;  /* 0x7e8000001600780b */ /* 0x000fe40003fa4200 */
[----:B------:R-:W0:Y:S06]  /*1190*/  MUFU.RCP R47, R20 ;  /* 0x00000014002f7308 */ /* 0x000e2c0000001000 */
[----:B------:R-:W-:Y:S01]  /*11a0*/  @!P6 FMUL R21, R21, 16777216 ;  /* 0x4b8000001515e820 */ /* 0x000fe20000400000 */
[----:B------:R-:W-:Y:S01]  /*11b0*/  @!P6 FMUL R40, R40, 16777216 ;  /* 0x4b8000002828e820 */ /* 0x000fe20000400000 */
[----:B------:R-:W-:-:S03]  /*11c0*/  FSETP.GEU.AND P6, PT, |R22|, 1.175494350822287508e-38, PT ;  /* 0x008000001600780b */ /* 0x000fc60003fce200 */
[----:B------:R-:W-:Y:S01]  /*11d0*/  @P5 FMUL R22, R22, 0.25 ;  /* 0x3e80000016165820 */ /* 0x000fe20000400000 */
[----:B------:R-:W1:Y:S01]  /*11e0*/  MUFU.RCP R21, R21 ;  /* 0x0000001500157308 */ /* 0x000e620000001000 */
[----:B0-----:R-:W-:-:S08]  /*11f0*/  FFMA R20, R47, R44, R12 ;  /* 0x0000002c2f147223 */ /* 0x001fd0000000000c */
[----:B------:R-:W-:-:S04]  /*1200*/  @!P6 FMUL R22, R22, 16777216 ;  /* 0x4b8000001616e820 */ /* 0x000fc80000400000 */
[----:B------:R-:W0:Y:S01]  /*1210*/  MUFU.RCP R57, R22 ;  /* 0x0000001600397308 */ /* 0x000e220000001000 */
[----:B-1----:R-:W-:Y:S01]  /*1220*/  FFMA R21, R21, R40, R11 ;  /* 0x0000002815157223 */ /* 0x002fe2000000000b */
[----:B------:R-:W-:-:S05]  /*1230*/  FMUL R40, R75, 0.25 ;  /* 0x3e8000004b287820 */ /* 0x000fca0000400000 */
[----:B------:R-:W-:Y:S01]  /*1240*/  FSEL R47, R40, R75, P5 ;  /* 0x0000004b282f7208 */ /* 0x000fe20002800000 */
[----:B------:R-:W-:Y:S01]  /*1250*/  FADD R40, R70, -R20 ;  /* 0x8000001446287221 */ /* 0x000fe20000000000 */
[----:B------:R-:W-:Y:S02]  /*1260*/  FSETP.GT.AND P5, PT, |R23|, 8.50705917302346158658e+37, PT ;  /* 0x7e8000001700780b */ /* 0x000fe40003fa4200 */
[----:B------:R-:W-:Y:S01]  /*1270*/  MOV R70, R20 ;  /* 0x0000001400467202 */ /* 0x000fe20000000f00 */
[----:B------:R-:W-:Y:S01]  /*1280*/  @!P6 FMUL R47, R47, 16777216 ;  /* 0x4b8000002f2fe820 */ /* 0x000fe20000400000 */
[----:B------:R-:W-:-:S03]  /*1290*/  FSETP.GEU.AND P6, PT, |R23|, 1.175494350822287508e-38, PT ;  /* 0x008000001700780b */ /* 0x000fc60003fce200 */
[----:B0-----:R-:W-:Y:S01]  /*12a0*/  FFMA R22, R57, R47, R10 ;  /* 0x0000002f39167223 */ /* 0x001fe2000000000a */
[----:B------:R-:W-:Y:S01]  /*12b0*/  FFMA R57, R41, R40, R4 ;  /* 0x0000002829397223 */ /* 0x000fe20000000004 */
[----:B------:R-:W-:-:S04]  /*12c0*/  FADD R40, R50, -R9 ;  /* 0x8000000932287221 */ /* 0x000fc80000000000 */
[----:B------:R-:W-:Y:S01]  /*12d0*/  @P5 FMUL R23, R23, 0.25 ;  /* 0x3e80000017175820 */ /* 0x000fe20000400000 */
[----:B------:R-:W-:-:S03]  /*12e0*/  FMUL R41, R40, 0.25 ;  /* 0x3e80000028297820 */ /* 0x000fc60000400000 */
[----:B------:R-:W-:Y:S02]  /*12f0*/  @!P6 FMUL R23, R23, 16777216 ;  /* 0x4b8000001717e820 */ /* 0x000fe40000400000 */
[----:B------:R-:W-:Y:S02]  /*1300*/  FSEL R41, R41, R40, P5 ;  /* 0x0000002829297208 */ /* 0x000fe40002800000 */
[----:B------:R-:W0:Y:S03]  /*1310*/  MUFU.RCP R44, R23 ;  /* 0x00000017002c7308 */ /* 0x000e260000001000 */
[----:B------:R-:W-:-:S04]  /*1320*/  @!P6 FMUL R41, R41, 16777216 ;  /* 0x4b8000002929e820 */ /* 0x000fc80000400000 */
[----:B0-----:R-:W-:Y:S01]  /*1330*/  FFMA R77, R44, R41, R9 ;  /* 0x000000292c4d7223 */ /* 0x001fe20000000009 */
[----:B------:R-:W-:Y:S01]  /*1340*/  FADD R41, R60, -R21 ;  /* 0x800000153c297221 */ /* 0x000fe20000000000 */
[----:B------:R-:W-:Y:S01]  /*1350*/  IMAD.MOV.U32 R44, RZ, RZ, R71 ;  /* 0x000000ffff2c7224 */ /* 0x000fe200078e0047 */
[----:B------:R-:W-:Y:S01]  /*1360*/  MOV R60, R21 ;  /* 0x00000015003c7202 */ /* 0x000fe20000000f00 */
[----:B------:R-:W-:Y:S01]  /*1370*/  FADD R47, R50, -R77 ;  /* 0x8000004d322f7221 */ /* 0x000fe20000000000 */
[----:B------:R-:W-:Y:S01]  /*1380*/  FFMA R76, R76, R41, R3 ;  /* 0x000000294c4c7223 */ /* 0x000fe20000000003 */
[--C-:B------:R-:W-:Y:S01]  /*1390*/  FADD R41, R49, -R22.reuse ;  /* 0x8000001631297221 */ /* 0x100fe20000000000 */
[----:B------:R-:W-:Y:S01]  /*13a0*/  IMAD.MOV.U32 R49, RZ, RZ, R22 ;  /* 0x000000ffff317224 */ /* 0x000fe200078e0016 */
[----:B------:R-:W-:Y:S01]  /*13b0*/  FFMA R23, R40, R47, R0 ;  /* 0x0000002f28177223 */ /* 0x000fe20000000000 */
[----:B------:R-:W-:Y:S01]  /*13c0*/  MOV R40, R73 ;  /* 0x0000004900287202 */ /* 0x000fe20000000f00 */
[----:B------:R-:W-:Y:S01]  /*13d0*/  FFMA R75, R75, R41, R2 ;  /* 0x000000294b4b7223 */ /* 0x000fe20000000002 */
[----:B------:R-:W-:Y:S01]  /*13e0*/  MOV R41, R72 ;  /* 0x0000004800297202 */ /* 0x000fe20000000f00 */
[----:B------:R-:W-:Y:S01]  /*13f0*/  IMAD.MOV.U32 R47, RZ, RZ, R74 ;  /* 0x000000ffff2f7224 */ /* 0x000fe200078e004a */
[----:B------:R-:W-:-:S02]  /*1400*/  MOV R50, R77 ;  /* 0x0000004d00327202 */ /* 0x000fc40000000f00 */
.L_x_2:
[----:B------:R-:W-:Y:S01]  /*1410*/  ISETP.NE.AND P6, PT, R63, RZ, PT ;  /* 0x000000ff3f00720c */ /* 0x000fe20003fc5270 */
[----:B------:R-:W-:Y:S01]  /*1420*/  UIADD3 UR4, UR4, 0x800, URZ ;  /* 0x0000080004047890 */ /* 0x000fe2000fffe03f */
[----:B------:R-:W-:Y:S01]  /*1430*/  FSEL R16, R44, R16, P0 ;  /* 0x000000102c107208 */ /* 0x000fe20000000000 */
[----:B------:R-:W-:Y:S01]  /*1440*/  ULDC UR6, c[0x0][0x184] ;  /* 0x0000610000067ab9 */ /* 0x000fe20000000800 */
[----:B------:R-:W-:Y:S01]  /*1450*/  P2R R63, PR, RZ, 0x40 ;  /* 0x00000040ff3f7803 */ /* 0x000fe20000000000 */
[----:B------:R-:W-:Y:S01]  /*1460*/  UISETP.GE.AND UP1, UPT, UR4, UR6, UPT ;  /* 0x000000060400728c */ /* 0x000fe2000bf26270 */
[----:B------:R-:W-:-:S02]  /*1470*/  ISETP.NE.AND P6, PT, R64, RZ, PT ;  /* 0x000000ff4000720c */ /* 0x000fc40003fc5270 */
[----:B------:R-:W-:Y:S02]  /*1480*/  FSEL R8, R48, R8, P0 ;  /* 0x0000000830087208 */ /* 0x000fe40000000000 */
[----:B------:R-:W-:Y:S02]  /*1490*/  P2R R22, PR, RZ, 0x40 ;  /* 0x00000040ff167803 */ /* 0x000fe40000000000 */
[----:B------:R-:W-:Y:S02]  /*14a0*/  ISETP.NE.AND P6, PT, R43, RZ, PT ;  /* 0x000000ff2b00720c */ /* 0x000fe40003fc5270 */
[----:B------:R-:W-:Y:S02]  /*14b0*/  ISETP.NE.AND P0, PT, R66, RZ, PT ;  /* 0x000000ff4200720c */ /* 0x000fe40003f05270 */
[----:B------:R-:W-:Y:S02]  /*14c0*/  P2R R21, PR, RZ, 0x40 ;  /* 0x00000040ff157803 */ /* 0x000fe40000000000 */
[----:B------:R-:W-:-:S02]  /*14d0*/  ISETP.NE.AND P6, PT, R39, RZ, PT ;  /* 0x000000ff2700720c */ /* 0x000fc40003fc5270 */
[----:B------:R-:W-:Y:S02]  /*14e0*/  FSEL R30, R51, R30, P0 ;  /* 0x0000001e331e7208 */ /* 0x000fe40000000000 */
[----:B------:R-:W-:Y:S02]  /*14f0*/  P2R R20, PR, RZ, 0x40 ;  /* 0x00000040ff147803 */ /* 0x000fe40000000000 */
[----:B------:R-:W-:Y:S02]  /*1500*/  ISETP.NE.AND P6, PT, R42, RZ, PT ;  /* 0x000000ff2a00720c */ /* 0x000fe40003fc5270 */
[----:B------:R-:W-:Y:S02]  /*1510*/  PLOP3.LUT P0, PT, PT, PT, UP1, 0x80, 0x0 ;  /* 0x000000000000781c */ /* 0x000fe40003f0f018 */
[----:B------:R-:W-:Y:S02]  /*1520*/  FSEL R11, R60, R11, P6 ;  /* 0x0000000b3c0b7208 */ /* 0x000fe40003000000 */
[----:B------:R-:W-:-:S02]  /*1530*/  FSEL R3, R76, R3, P6 ;  /* 0x000000034c037208 */ /* 0x000fc40003000000 */
[----:B------:R-:W-:Y:S02]  /*1540*/  ISETP.NE.AND P6, PT, R20, RZ, PT ;  /* 0x000000ff1400720c */ /* 0x000fe40003fc5270 */
[----:B------:R-:W-:Y:S02]  /*1550*/  FSEL R15, R41, R15, P2 ;  /* 0x0000000f290f7208 */ /* 0x000fe40001000000 */
[----:B------:R-:W-:Y:S02]  /*1560*/  FSEL R10, R49, R10, P6 ;  /* 0x0000000a310a7208 */ /* 0x000fe40003000000 */
[----:B------:R-:W-:Y:S02]  /*1570*/  FSEL R2, R75, R2, P6 ;  /* 0x000000024b027208 */ /* 0x000fe40003000000 */
[----:B------:R-:W-:Y:S02]  /*1580*/  ISETP.NE.AND P6, PT, R21, RZ, PT ;  /* 0x000000ff1500720c */ /* 0x000fe40003fc5270 */
[----:B------:R-:W-:-:S02]  /*1590*/  FSEL R7, R59, R7, P2 ;  /* 0x000000073b077208 */ /* 0x000fc40001000000 */
[----:B------:R-:W-:Y:S02]  /*15a0*/  FSEL R9, R50, R9, P6 ;  /* 0x0000000932097208 */ /* 0x000fe40003000000 */
[----:B------:R-:W-:Y:S02]  /*15b0*/  FSEL R0, R23, R0, P6 ;  /* 0x0000000017007208 */ /* 0x000fe40003000000 */
[----:B------:R-:W-:Y:S02]  /*15c0*/  ISETP.NE.AND P6, PT, R22, RZ, PT ;  /* 0x000000ff1600720c */ /* 0x000fe40003fc5270 */
[----:B------:R-:W-:Y:S02]  /*15d0*/  FSEL R14, R40, R14, P3 ;  /* 0x0000000e280e7208 */ /* 0x000fe40001800000 */
[----:B------:R-:W-:Y:S02]  /*15e0*/  FSEL R6, R58, R6, P3 ;  /* 0x000000063a067208 */ /* 0x000fe40001800000 */
[----:B------:R-:W-:-:S02]  /*15f0*/  FSEL R13, R47, R13, P4 ;  /* 0x0000000d2f0d7208 */ /* 0x000fc40002000000 */
[----:B------:R-:W-:Y:S02]  /*1600*/  FSEL R5, R46, R5, P4 ;  /* 0x000000052e057208 */ /* 0x000fe40002000000 */
[----:B------:R-:W-:Y:S02]  /*1610*/  FSEL R12, R70, R12, P1 ;  /* 0x0000000c460c7208 */ /* 0x000fe40000800000 */
[----:B------:R-:W-:Y:S02]  /*1620*/  FSEL R4, R57, R4, P1 ;  /* 0x0000000439047208 */ /* 0x000fe40000800000 */
[----:B------:R-:W-:Y:S02]  /*1630*/  FSEL R31, R45, R31, P6 ;  /* 0x0000001f2d1f7208 */ /* 0x000fe40003000000 */
[----:B------:R-:W-:Y:S02]  /*1640*/  ISETP.NE.AND P5, PT, R65, RZ, PT ;  /* 0x000000ff4100720c */ /* 0x000fe40003fa5270 */
[----:B------:R-:W-:-:S02]  /*1650*/  ISETP.NE.AND P2, PT, R67, RZ, PT ;  /* 0x000000ff4300720c */ /* 0x000fc40003f45270 */
[----:B------:R-:W-:Y:S02]  /*1660*/  ISETP.NE.AND P3, PT, R68, RZ, PT ;  /* 0x000000ff4400720c */ /* 0x000fe40003f65270 */
[----:B------:R-:W-:Y:S02]  /*1670*/  ISETP.NE.AND P4, PT, R69, RZ, PT ;  /* 0x000000ff4500720c */ /* 0x000fe40003f85270 */
[----:B------:R-:W-:Y:S02]  /*1680*/  ISETP.NE.AND P1, PT, R61, RZ, PT ;  /* 0x000000ff3d00720c */ /* 0x000fe40003f25270 */
[----:B------:R-:W-:Y:S02]  /*1690*/  ISETP.NE.AND P6, PT, R63, RZ, PT ;  /* 0x000000ff3f00720c */ /* 0x000fe40003fc5270 */
[----:B------:R-:W-:Y:S02]  /*16a0*/  FSEL R29, R52, R29, P1 ;  /* 0x0000001d341d7208 */ /* 0x000fe40000800000 */
[----:B------:R-:W-:-:S02]  /*16b0*/  FSEL R28, R53, R28, P4 ;  /* 0x0000001c351c7208 */ /* 0x000fc40002000000 */
[----:B------:R-:W-:Y:S02]  /*16c0*/  FSEL R27, R54, R27, P3 ;  /* 0x0000001b361b7208 */ /* 0x000fe40001800000 */
[----:B------:R-:W-:Y:S02]  /*16d0*/  FSEL R26, R55, R26, P2 ;  /* 0x0000001a371a7208 */ /* 0x000fe40001000000 */
[----:B------:R-:W-:Y:S02]  /*16e0*/  FSEL R25, R56, R25, P6 ;  /* 0x0000001938197208 */ /* 0x000fe40003000000 */
[----:B------:R-:W-:Y:S01]  /*16f0*/  FSEL R24, R62, R24, P5 ;  /* 0x000000183e187208 */ /* 0x000fe20002800000 */
[----:B------:R-:W-:Y:S01]  /*1700*/  @P0 CALL.REL.NOINC `(.L_x_1) ;  /* 0x0000001000000944 */ /* 0x000fe20003c00000 */
[----:B------:R-:W-:Y:S05]  /*1710*/  BRA `(.L_x_3) ;  /* 0xffffebf000007947 */ /* 0x000fea000383ffff */
.L_x_1:
[----:B------:R-:W-:Y:S06]  /*1720*/  BAR.SYNC 0x0 ;  /* 0x0000000000007b1d */ /* 0x000fec0000000000 */
[----:B------:R-:W-:Y:S01]  /*1730*/  STS [R17.X4], R31 ;  /* 0x0000001f11007388 */ /* 0x000fe20000004800 */
[----:B------:R-:W-:Y:S01]  /*1740*/  FADD R15, -R16, R15 ;  /* 0x0000000f100f7221 */ /* 0x000fe20000000100 */
[----:B------:R-:W-:Y:S01]  /*1750*/  FADD R7, R8, R7 ;  /* 0x0000000708077221 */ /* 0x000fe20000000000 */
[----:B------:R-:W-:Y:S01]  /*1760*/  UMOV UR9, 0x4 ;  /* 0x0000000400097882 */ /* 0x000fe20000000000 */
[----:B------:R-:W-:Y:S01]  /*1770*/  STS [R38.X4], R30 ;  /* 0x0000001e26007388 */ /* 0x000fe20000004800 */
[----:B------:R-:W-:-:S02]  /*1780*/  ULDC.64 UR4, c[0x0][0x168] ;  /* 0x00005a0000047ab9 */ /* 0x000fc40000000a00 */
[----:B------:R-:W-:Y:S01]  /*1790*/  UIMAD.WIDE UR4, UR8, UR9, UR4 ;  /* 0x00000009080472a5 */ /* 0x000fe2000f8e0204 */
[----:B------:R-:W-:Y:S01]  /*17a0*/  STS [R37.X4], R29 ;  /* 0x0000001d25007388 */ /* 0x000fe20000004800 */
[----:B------:R-:W-:Y:S02]  /*17b0*/  ULDC.64 UR6, c[0x0][0x170] ;  /* 0x00005c0000067ab9 */ /* 0x000fe40000000a00 */
[----:B------:R-:W-:Y:S01]  /*17c0*/  UIMAD.WIDE UR6, UR8, UR9, UR6 ;  /* 0x00000009080672a5 */ /* 0x000fe2000f8e0206 */
[----:B------:R-:W-:Y:S04]  /*17d0*/  STS [R36.X4], R28 ;  /* 0x0000001c24007388 */ /* 0x000fe80000004800 */
[----:B------:R-:W-:Y:S04]  /*17e0*/  STS [R35.X4], R27 ;  /* 0x0000001b23007388 */ /* 0x000fe80000004800 */
[----:B------:R-:W-:Y:S04]  /*17f0*/  STS [R34.X4], R26 ;  /* 0x0000001a22007388 */ /* 0x000fe80000004800 */
[----:B------:R-:W-:Y:S04]  /*1800*/  STS [R33.X4], R25 ;  /* 0x0000001921007388 */ /* 0x000fe80000004800 */
[----:B------:R-:W-:Y:S04]  /*1810*/  STS [R32.X4], R24 ;  /* 0x0000001820007388 */ /* 0x000fe80000004800 */
[----:B------:R-:W-:Y:S06]  /*1820*/  BAR.SYNC 0x0 ;  /* 0x0000000000007b1d */ /* 0x000fec0000000000 */
[----:B------:R-:W0:Y:S04]  /*1830*/  LDS.128 R24, [R18.X4] ;  /* 0x0000000012187984 */ /* 0x000e280000004c00 */
[----:B------:R-:W1:Y:S01]  /*1840*/  S2R R40, SR_TID.X ;  /* 0x0000000000287919 */ /* 0x000e620000002100 */
[----:B0-----:R-:W-:-:S04]  /*1850*/  FADD R39, R24, R25 ;  /* 0x0000001918277221 */ /* 0x001fc80000000000 */
[C---:B------:R-:W-:Y:S01]  /*1860*/  FMUL R20, R39.reuse, 0.25 ;  /* 0x3e80000027147820 */ /* 0x040fe20000400000 */
[C---:B------:R-:W-:Y:S01]  /*1870*/  FSETP.GEU.AND P3, PT, |R39|.reuse, 1.175494350822287508e-38, PT ;  /* 0x008000002700780b */ /* 0x040fe20003f6e200 */
[----:B------:R-:W-:Y:S01]  /*1880*/  FADD R30, R26, R39 ;  /* 0x000000271a1e7221 */ /* 0x000fe20000000000 */
[----:B------:R-:W-:-:S03]  /*1890*/  FSETP.GT.AND P1, PT, |R39|, 8.50705917302346158658e+37, PT ;  /* 0x7e8000002700780b */ /* 0x000fc60003f24200 */
[----:B------:R-:W-:Y:S01]  /*18a0*/  FMUL R29, R30, 0.25 ;  /* 0x3e8000001e1d7820 */ /* 0x000fe20000400000 */
[----:B------:R-:W-:Y:S01]  /*18b0*/  FSEL R28, R20, R39, P1 ;  /* 0x00000027141c7208 */ /* 0x000fe20000800000 */
[----:B------:R-:W-:Y:S01]  /*18c0*/  FADD R19, R27, R30 ;  /* 0x0000001e1b137221 */ /* 0x000fe20000000000 */
[----:B------:R-:W0:Y:S04]  /*18d0*/  LDS.128 R20, [R18.X4+0x10] ;  /* 0x0000100012147984 */ /* 0x000e280000004c00 */
[----:B------:R-:W-:Y:S06]  /*18e0*/  BAR.SYNC 0x0 ;  /* 0x0000000000007b1d */ /* 0x000fec0000000000 */
[----:B------:R-:W-:Y:S01]  /*18f0*/  @!P3 FMUL R28, R28, 16777216 ;  /* 0x4b8000001c1cb820 */ /* 0x000fe20000400000 */
[C---:B------:R-:W-:Y:S01]  /*1900*/  FSETP.GEU.AND P4, PT, |R30|.reuse, 1.175494350822287508e-38, PT ;  /* 0x008000001e00780b */ /* 0x040fe20003f8e200 */
[----:B------:R-:W-:Y:S01]  /*1910*/  @P1 FMUL R25, R25, 0.25 ;  /* 0x3e80000019191820 */ /* 0x000fe20000400000 */
[----:B------:R-:W-:Y:S01]  /*1920*/  FSETP.GT.AND P2, PT, |R30|, 8.50705917302346158658e+37, PT ;  /* 0x7e8000001e00780b */ /* 0x000fe20003f44200 */
[C---:B------:R-:W-:Y:S01]  /*1930*/  FMUL R32, R19.reuse, 0.25 ;  /* 0x3e80000013207820 */ /* 0x040fe20000400000 */
[----:B------:R-:W-:Y:S01]  /*1940*/  FSETP.GEU.AND P0, PT, |R19|, 1.175494350822287508e-38, PT ;  /* 0x008000001300780b */ /* 0x000fe20003f0e200 */
[----:B------:R-:W2:Y:S01]  /*1950*/  MUFU.RCP R28, R28 ;  /* 0x0000001c001c7308 */ /* 0x000ea20000001000 */
[----:B------:R-:W-:Y:S01]  /*1960*/  FSEL R29, R29, R30, P2 ;  /* 0x0000001e1d1d7208 */ /* 0x000fe20001000000 */
[----:B------:R-:W-:Y:S01]  /*1970*/  @!P3 FMUL R25, R25, 16777216 ;  /* 0x4b8000001919b820 */ /* 0x000fe20000400000 */
[----:B------:R-:W-:-:S02]  /*1980*/  FSETP.NEU.AND P3, PT, R39, RZ, PT ;  /* 0x000000ff2700720b */ /* 0x000fc40003f6d000 */
[----:B------:R-:W-:-:S03]  /*1990*/  FSETP.GT.AND P1, PT, |R19|, 8.50705917302346158658e+37, PT ;  /* 0x7e8000001300780b */ /* 0x000fc60003f24200 */
[----:B------:R-:W-:Y:S01]  /*19a0*/  @!P4 FMUL R29, R29, 16777216 ;  /* 0x4b8000001d1dc820 */ /* 0x000fe20000400000 */
[----:B------:R-:W-:Y:S01]  /*19b0*/  FSEL R32, R32, R19, P1 ;  /* 0x0000001320207208 */ /* 0x000fe20000800000 */
[----:B------:R-:W-:-:S04]  /*19c0*/  @P2 FMUL R26, R26, 0.25 ;  /* 0x3e8000001a1a2820 */ /* 0x000fc80000400000 */
[----:B------:R-:W3:Y:S01]  /*19d0*/  MUFU.RCP R29, R29 ;  /* 0x0000001d001d7308 */ /* 0x000ee20000001000 */
[----:B------:R-:W-:Y:S01]  /*19e0*/  @!P4 FMUL R26, R26, 16777216 ;  /* 0x4b8000001a1ac820 */ /* 0x000fe20000400000 */
[----:B--2---:R-:W-:Y:S01]  /*19f0*/  FMUL R28, R28, R25 ;  /* 0x000000191c1c7220 */ /* 0x004fe20000400000 */
[----:B------:R-:W-:Y:S01]  /*1a00*/  FMUL R25, R15, R15 ;  /* 0x0000000f0f197220 */ /* 0x000fe20000400000 */
[----:B------:R-:W-:Y:S01]  /*1a10*/  @!P0 FMUL R32, R32, 16777216 ;  /* 0x4b80000020208820 */ /* 0x000fe20000400000 */
[----:B------:R-:W-:Y:S01]  /*1a20*/  @P1 FMUL R27, R27, 0.25 ;  /* 0x3e8000001b1b1820 */ /* 0x000fe20000400000 */
[----:B------:R-:W-:Y:S01]  /*1a30*/  FSETP.NEU.AND P1, PT, R30, RZ, PT ;  /* 0x000000ff1e00720b */ /* 0x000fe20003f2d000 */
[----:B------:R-:W-:Y:S01]  /*1a40*/  FMUL R25, R24, R25 ;  /* 0x0000001918197220 */ /* 0x000fe20000400000 */
[----:B------:R-:W-:Y:S01]  /*1a50*/  FSEL R28, R28, RZ, P3 ;  /* 0x000000ff1c1c7208 */ /* 0x000fe20001800000 */
[----:B------:R-:W-:Y:S01]  /*1a60*/  @!P0 FMUL R27, R27, 16777216 ;  /* 0x4b8000001b1b8820 */ /* 0x000fe20000400000 */
[----:B------:R-:W2:Y:S01]  /*1a70*/  MUFU.RCP R32, R32 ;  /* 0x0000002000207308 */ /* 0x000ea20000001000 */
[----:B------:R-:W-:-:S02]  /*1a80*/  FSETP.NEU.AND P0, PT, R19, RZ, PT ;  /* 0x000000ff1300720b */ /* 0x000fc40003f0d000 */
[----:B------:R-:W-:Y:S01]  /*1a90*/  FFMA R15, R15, R28, R16 ;  /* 0x0000001c0f0f7223 */ /* 0x000fe20000000010 */
[----:B0-----:R-:W-:Y:S01]  /*1aa0*/  FADD R16, R20, R19 ;  /* 0x0000001314107221 */ /* 0x001fe20000000000 */
[----:B------:R-:W-:Y:S01]  /*1ab0*/  FFMA R7, R28, R25, R7 ;  /* 0x000000191c077223 */ /* 0x000fe20000000007 */
[----:B---3--:R-:W-:Y:S01]  /*1ac0*/  FMUL R29, R29, R26 ;  /* 0x0000001a1d1d7220 */ /* 0x008fe20000400000 */
[----:B------:R-:W-:Y:S01]  /*1ad0*/  FADD R14, -R15, R14 ;  /* 0x0000000e0f0e7221 */ /* 0x000fe20000000100 */
[----:B------:R-:W-:Y:S01]  /*1ae0*/  FADD R25, R21, R16 ;  /* 0x0000001015197221 */ /* 0x000fe20000000000 */
[----:B------:R-:W-:Y:S01]  /*1af0*/  FSETP.GEU.AND P4, PT, |R16|, 1.175494350822287508e-38, PT ;  /* 0x008000001000780b */ /* 0x000fe20003f8e200 */
[----:B------:R-:W-:Y:S01]  /*1b00*/  FADD R6, R7, R6 ;  /* 0x0000000607067221 */ /* 0x000fe20000000000 */
[----:B------:R-:W-:Y:S01]  /*1b10*/  FMUL R8, R14, R14 ;  /* 0x0000000e0e087220 */ /* 0x000fe20000400000 */
[----:B------:R-:W-:Y:S01]  /*1b20*/  FSEL R29, R29, RZ, P1 ;  /* 0x000000ff1d1d7208 */ /* 0x000fe20000800000 */
[C---:B------:R-:W-:Y:S01]  /*1b30*/  FMUL R7, R16.reuse, 0.25 ;  /* 0x3e80000010077820 */ /* 0x040fe20000400000 */
[----:B------:R-:W-:Y:S01]  /*1b40*/  FSETP.GT.AND P5, PT, |R16|, 8.50705917302346158658e+37, PT ;  /* 0x7e8000001000780b */ /* 0x000fe20003fa4200 */
[----:B------:R-:W-:Y:S01]  /*1b50*/  FMUL R8, R39, R8 ;  /* 0x0000000827087220 */ /* 0x000fe20000400000 */
[----:B------:R-:W-:Y:S01]  /*1b60*/  FSETP.GEU.AND P1, PT, |R25|, 1.175494350822287508e-38, PT ;  /* 0x008000001900780b */ /* 0x000fe20003f2e200 */
[----:B------:R-:W-:Y:S01]  /*1b70*/  FFMA R14, R14, R29, R15 ;  /* 0x0000001d0e0e7223 */ /* 0x000fe2000000000f */
[----:B--2---:R-:W-:Y:S01]  /*1b80*/  FMUL R32, R32, R27 ;  /* 0x0000001b20207220 */ /* 0x004fe20000400000 */
[----:B------:R-:W-:Y:S01]  /*1b90*/  FFMA R6, R29, R8, R6 ;  /* 0x000000081d067223 */ /* 0x000fe20000000006 */
[----:B------:R-:W-:Y:S01]  /*1ba0*/  FSEL R8, R7, R16, P5 ;  /* 0x0000001007087208 */ /* 0x000fe20002800000 */
[----:B------:R-:W-:Y:S01]  /*1bb0*/  FADD R13, -R14, R13 ;  /* 0x0000000d0e0d7221 */ /* 0x000fe20000000100 */
[C---:B------:R-:W-:Y:S01]  /*1bc0*/  FMUL R18, R25.reuse, 0.25 ;  /* 0x3e80000019127820 */ /* 0x040fe20000400000 */
[----:B------:R-:W-:Y:S01]  /*1bd0*/  FADD R5, R6, R5 ;  /* 0x0000000506057221 */ /* 0x000fe20000000000 */
[----:B------:R-:W-:Y:S01]  /*1be0*/  FADD R6, R22, R25 ;  /* 0x0000001916067221 */ /* 0x000fe20000000000 */
[----:B------:R-:W-:Y:S01]  /*1bf0*/  @!P4 FMUL R8, R8, 16777216 ;  /* 0x4b8000000808c820 */ /* 0x000fe20000400000 */
[----:B------:R-:W-:Y:S01]  /*1c00*/  FSETP.GT.AND P2, PT, |R25|, 8.50705917302346158658e+37, PT ;  /* 0x7e8000001900780b */ /* 0x000fe20003f44200 */
[----:B------:R-:W-:Y:S01]  /*1c10*/  FMUL R7, R13, R13 ;  /* 0x0000000d0d077220 */ /* 0x000fe20000400000 */
[----:B------:R-:W-:Y:S01]  /*1c20*/  FSEL R32, R32, RZ, P0 ;  /* 0x000000ff20207208 */ /* 0x000fe20000000000 */
[----:B------:R0:W2:Y:S01]  /*1c30*/  MUFU.RCP R15, R8 ;  /* 0x00000008000f7308 */ /* 0x0000a20000001000 */
[----:B------:R-:W-:Y:S01]  /*1c40*/  FSEL R18, R18, R25, P2 ;  /* 0x0000001912127208 */ /* 0x000fe20001000000 */
[----:B------:R-:W-:Y:S01]  /*1c50*/  FMUL R7, R30, R7 ;  /* 0x000000071e077220 */ /* 0x000fe20000400000 */
[----:B------:R-:W-:Y:S01]  /*1c60*/  FSETP.GEU.AND P0, PT, |R6|, 1.175494350822287508e-38, PT ;  /* 0x008000000600780b */ /* 0x000fe20003f0e200 */
[----:B------:R-:W-:Y:S01]  /*1c70*/  @P5 FMUL R20, R20, 0.25 ;  /* 0x3e80000014145820 */ /* 0x000fe20000400000 */
[----:B------:R-:W-:Y:S01]  /*1c80*/  FMUL R27, R6, 0.25 ;  /* 0x3e800000061b7820 */ /* 0x000fe20000400000 */
[----:B------:R-:W-:Y:S01]  /*1c90*/  FFMA R7, R32, R7, R5 ;  /* 0x0000000720077223 */ /* 0x000fe20000000005 */
[----:B------:R-:W-:Y:S01]  /*1ca0*/  FSETP.GT.AND P3, PT, |R6|, 8.50705917302346158658e+37, PT ;  /* 0x7e8000000600780b */ /* 0x000fe20003f64200 */
[----:B------:R-:W-:Y:S01]  /*1cb0*/  @!P1 FMUL R18, R18, 16777216 ;  /* 0x4b80000012129820 */ /* 0x000fe20000400000 */
[----:B------:R-:W-:Y:S01]  /*1cc0*/  FADD R5, R23, R6 ;  /* 0x0000000617057221 */ /* 0x000fe20000000000 */
[----:B------:R-:W-:Y:S01]  /*1cd0*/  @!P4 FMUL R20, R20, 16777216 ;  /* 0x4b8000001414c820 */ /* 0x000fe20000400000 */
[----:B------:R-:W-:Y:S01]  /*1ce0*/  FSEL R27, R27, R6, P3 ;  /* 0x000000061b1b7208 */ /* 0x000fe20001800000 */
[----:B------:R-:W-:Y:S01]  /*1cf0*/  FADD R4, R7, R4 ;  /* 0x0000000407047221 */ /* 0x000fe20000000000 */
[C---:B0-----:R-:W-:Y:S01]  /*1d00*/  FMUL R8, R5.reuse, 0.25 ;  /* 0x3e80000005087820 */ /* 0x041fe20000400000 */
[----:B------:R-:W-:Y:S01]  /*1d10*/  FSETP.GEU.AND P5, PT, |R5|, 1.175494350822287508e-38, PT ;  /* 0x008000000500780b */ /* 0x000fe20003fae200 */
[----:B------:R-:W0:Y:S01]  /*1d20*/  MUFU.RCP R18, R18 ;  /* 0x0000001200127308 */ /* 0x000e220000001000 */
[----:B--2---:R-:W-:Y:S01]  /*1d30*/  FMUL R15, R15, R20 ;  /* 0x000000140f0f7220 */ /* 0x004fe20000400000 */
[----:B------:R-:W-:Y:S01]  /*1d40*/  @!P0 FMUL R27, R27, 16777216 ;  /* 0x4b8000001b1b8820 */ /* 0x000fe20000400000 */
[----:B------:R-:W2:Y:S01]  /*1d50*/  SHFL.BFLY PT, R20, R5, 0x10, 0x1f ;  /* 0x0e001f0005147f89 */ /* 0x000ea200000e0000 */
[----:B------:R-:W-:Y:S01]  /*1d60*/  FSETP.GT.AND P4, PT, |R5|, 8.50705917302346158658e+37, PT ;  /* 0x7e8000000500780b */ /* 0x000fe20003f84200 */
[----:B------:R-:W-:Y:S01]  /*1d70*/  FFMA R13, R13, R32, R14 ;  /* 0x000000200d0d7223 */ /* 0x000fe2000000000e */
[----:B------:R-:W-:Y:S01]  /*1d80*/  FSETP.NEU.AND P6, PT, R16, RZ, PT ;  /* 0x000000ff1000720b */ /* 0x000fe20003fcd000 */
[----:B------:R-:W-:Y:S01]  /*1d90*/  @P2 FMUL R21, R21, 0.25 ;  /* 0x3e80000015152820 */ /* 0x000fe20000400000 */
[----:B------:R-:W-:Y:S01]  /*1da0*/  FSEL R7, R8, R5, P4 ;  /* 0x0000000508077208 */ /* 0x000fe20002000000 */
[----:B------:R-:W3:Y:S01]  /*1db0*/  MUFU.RCP R27, R27 ;  /* 0x0000001b001b7308 */ /* 0x000ee20000001000 */
[----:B------:R-:W-:Y:S01]  /*1dc0*/  @P3 FMUL R22, R22, 0.25 ;  /* 0x3e80000016163820 */ /* 0x000fe20000400000 */
[----:B------:R-:W-:Y:S01]  /*1dd0*/  FADD R12, -R13, R12 ;  /* 0x0000000c0d0c7221 */ /* 0x000fe20000000100 */
[----:B------:R-:W-:Y:S01]  /*1de0*/  FSEL R15, R15, RZ, P6 ;  /* 0x000000ff0f0f7208 */ /* 0x000fe20003000000 */
[----:B------:R-:W-:Y:S01]  /*1df0*/  @!P5 FMUL R7, R7, 16777216 ;  /* 0x4b8000000707d820 */ /* 0x000fe20000400000 */
[----:B------:R-:W-:Y:S01]  /*1e00*/  @!P1 FMUL R21, R21, 16777216 ;  /* 0x4b80000015159820 */ /* 0x000fe20000400000 */
[----:B------:R-:W-:Y:S01]  /*1e10*/  FMUL R8, R12, R12 ;  /* 0x0000000c0c087220 */ /* 0x000fe20000400000 */
[----:B------:R-:W-:Y:S01]  /*1e20*/  @!P0 FMUL R22, R22, 16777216 ;  /* 0x4b80000016168820 */ /* 0x000fe20000400000 */
[----:B------:R4:W5:Y:S01]  /*1e30*/  MUFU.RCP R14, R7 ;  /* 0x00000007000e7308 */ /* 0x0009620000001000 */
[----:B0-----:R-:W-:Y:S01]  /*1e40*/  FMUL R18, R18, R21 ;  /* 0x0000001512127220 */ /* 0x001fe20000400000 */
[----:B------:R-:W-:Y:S01]  /*1e50*/  FFMA R12, R12, R15, R13 ;  /* 0x0000000f0c0c7223 */ /* 0x000fe2000000000d */
[----:B------:R-:W-:Y:S01]  /*1e60*/  FSETP.NEU.AND P0, PT, R25, RZ, PT ;  /* 0x000000ff1900720b */ /* 0x000fe20003f0d000 */
[----:B------:R-:W-:Y:S01]  /*1e70*/  FMUL R8, R19, R8 ;  /* 0x0000000813087220 */ /* 0x000fe20000400000 */
[----:B------:R-:W-:Y:S01]  /*1e80*/  @P4 FMUL R23, R23, 0.25 ;  /* 0x3e80000017174820 */ /* 0x000fe20000400000 */
[----:B------:R-:W-:Y:S01]  /*1e90*/  FADD R11, -R12, R11 ;  /* 0x0000000b0c0b7221 */ /* 0x000fe20000000100 */
[----:B------:R-:W-:Y:S01]  /*1ea0*/  FSEL R18, R18, RZ, P0 ;  /* 0x000000ff12127208 */ /* 0x000fe20000000000 */
[----:B---3--:R-:W-:Y:S01]  /*1eb0*/  FMUL R27, R27, R22 ;  /* 0x000000161b1b7220 */ /* 0x008fe20000400000 */
[----:B------:R-:W-:Y:S01]  /*1ec0*/  FFMA R4, R15, R8, R4 ;  /* 0x000000080f047223 */ /* 0x000fe20000000004 */
[----:B------:R-:W-:Y:S01]  /*1ed0*/  FMUL R13, R11, R11 ;  /* 0x0000000b0b0d7220 */ /* 0x000fe20000400000 */
[----:B--2---:R-:W-:Y:S01]  /*1ee0*/  FADD R15, R5, R20 ;  /* 0x00000014050f7221 */ /* 0x004fe20000000000 */
[----:B------:R-:W-:Y:S01]  /*1ef0*/  FSETP.NEU.AND P0, PT, R6, RZ, PT ;  /* 0x000000ff0600720b */ /* 0x000fe20003f0d000 */
[----:B------:R-:W-:Y:S01]  /*1f00*/  FFMA R11, R11, R18, R12 ;  /* 0x000000120b0b7223 */ /* 0x000fe2000000000c */
[----:B------:R-:W-:Y:S01]  /*1f10*/  @!P5 FMUL R23, R23, 16777216 ;  /* 0x4b8000001717d820 */ /* 0x000fe20000400000 */
[----:B----4-:R-:W-:Y:S01]  /*1f20*/  FADD R7, R4, R3 ;  /* 0x0000000304077221 */ /* 0x010fe20000000000 */
[----:B------:R-:W-:Y:S01]  /*1f30*/  FSEL R27, R27, RZ, P0 ;  /* 0x000000ff1b1b7208 */ /* 0x000fe20000000000 */
[----:B------:R-:W-:Y:S01]  /*1f40*/  FADD R10, -R11, R10 ;  /* 0x0000000a0b0a7221 */ /* 0x000fe20000000100 */
[C---:B------:R-:W-:Y:S01]  /*1f50*/  FSETP.GEU.AND P2, PT, |R15|.reuse, 1.175494350822287508e-38, PT ;  /* 0x008000000f00780b */ /* 0x040fe20003f4e200 */
[----:B------:R-:W-:Y:S01]  /*1f60*/  FMUL R13, R16, R13 ;  /* 0x0000000d100d7220 */ /* 0x000fe20000400000 */
[----:B-----5:R-:W-:Y:S01]  /*1f70*/  FMUL R14, R14, R23 ;  /* 0x000000170e0e7220 */ /* 0x020fe20000400000 */
[----:B------:R-:W-:Y:S01]  /*1f80*/  FMUL R8, R15, 0.25 ;  /* 0x3e8000000f087820 */ /* 0x000fe20000400000 */
[----:B------:R-:W-:Y:S01]  /*1f90*/  FSETP.NEU.AND P1, PT, R5, RZ, PT ;  /* 0x000000ff0500720b */ /* 0x000fe20003f2d000 */
[----:B------:R-:W0:Y:S01]  /*1fa0*/  SHFL.BFLY PT, R12, R15, 0x8, 0x1f ;  /* 0x0d001f000f0c7f89 */ /* 0x000e2200000e0000 */
[----:B------:R-:W-:Y:S01]  /*1fb0*/  FSETP.GT.AND P0, PT, |R15|, 8.50705917302346158658e+37, PT ;  /* 0x7e8000000f00780b */ /* 0x000fe20003f04200 */
[----:B------:R-:W-:Y:S01]  /*1fc0*/  FFMA R4, R10, R27, R11 ;  /* 0x0000001b0a047223 */ /* 0x000fe2000000000b */
[----:B------:R-:W-:Y:S01]  /*1fd0*/  FFMA R7, R18, R13, R7 ;  /* 0x0000000d12077223 */ /* 0x000fe20000000007 */
[----:B------:R-:W-:Y:S01]  /*1fe0*/  FMUL R10, R10, R10 ;  /* 0x0000000a0a0a7220 */ /* 0x000fe20000400000 */
[----:B------:R-:W-:Y:S01]  /*1ff0*/  FSEL R14, R14, RZ, P1 ;  /* 0x000000ff0e0e7208 */ /* 0x000fe20000800000 */
[----:B------:R-:W-:Y:S01]  /*2000*/  FADD R9, -R4, R9 ;  /* 0x0000000904097221 */ /* 0x000fe20000000100 */
[----:B------:R-:W-:Y:S01]  /*2010*/  FSEL R11, R8, R15, P0 ;  /* 0x0000000f080b7208 */ /* 0x000fe20000000000 */
[----:B------:R-:W-:Y:S01]  /*2020*/  FADD R8, R7, R2 ;  /* 0x0000000207087221 */ /* 0x000fe20000000000 */
[----:B------:R-:W-:Y:S01]  /*2030*/  FMUL R10, R25, R10 ;  /* 0x0000000a190a7220 */ /* 0x000fe20000400000 */
[C---:B------:R-:W-:Y:S01]  /*2040*/  FFMA R4, R9.reuse, R14, R4 ;  /* 0x0000000e09047223 */ /* 0x040fe20000000004 */
[----:B------:R-:W-:Y:S01]  /*2050*/  FMUL R9, R9, R9 ;  /* 0x0000000909097220 */ /* 0x000fe20000400000 */
[----:B------:R-:W-:Y:S01]  /*2060*/  @!P2 FMUL R11, R11, 16777216 ;  /* 0x4b8000000b0ba820 */ /* 0x000fe20000400000 */
[----:B------:R-:W-:Y:S01]  /*2070*/  FFMA R27, R27, R10, R8 ;  /* 0x0000000a1b1b7223 */ /* 0x000fe20000000008 */
[----:B------:R-:W-:Y:S01]  /*2080*/  @P0 FMUL R20, R20, 0.25 ;  /* 0x3e80000014140820 */ /* 0x000fe20000400000 */
[----:B------:R-:W2:Y:S01]  /*2090*/  SHFL.BFLY PT, R7, R4, 0x10, 0x1f ;  /* 0x0e001f0004077f89 */ /* 0x000ea200000e0000 */
[----:B------:R-:W-:Y:S01]  /*20a0*/  FMUL R9, R6, R9 ;  /* 0x0000000906097220 */ /* 0x000fe20000400000 */
[----:B------:R-:W-:Y:S01]  /*20b0*/  FADD R27, R27, R0 ;  /* 0x000000001b1b7221 */ /* 0x000fe20000000000 */
[----:B------:R-:W3:Y:S01]  /*20c0*/  MUFU.RCP R11, R11 ;  /* 0x0000000b000b7308 */ /* 0x000ee20000001000 */
[----:B------:R-:W-:Y:S01]  /*20d0*/  @!P2 FMUL R20, R20, 16777216 ;  /* 0x4b8000001414a820 */ /* 0x000fe20000400000 */
[C---:B------:R-:W-:Y:S01]  /*20e0*/  FSETP.NEU.AND P1, PT, R15.reuse, RZ, PT ;  /* 0x000000ff0f00720b */ /* 0x040fe20003f2d000 */
[----:B------:R-:W-:Y:S01]  /*20f0*/  FFMA R9, R14, R9, R27 ;  /* 0x000000090e097223 */ /* 0x000fe2000000001b */
[----:B0-----:R-:W-:-:S04]  /*2100*/  FADD R10, R15, R12 ;  /* 0x0000000c0f0a7221 */ /* 0x001fc80000000000 */
[----:B------:R-:W0:Y:S01]  /*2110*/  SHFL.BFLY PT, R6, R9, 0x10, 0x1f ;  /* 0x0e001f0009067f89 */ /* 0x000e2200000e0000 */
[----:B------:R-:W-:-:S03]  /*2120*/  FSETP.GEU.AND P2, PT, |R10|, 1.175494350822287508e-38, PT ;  /* 0x008000000a00780b */ /* 0x000fc60003f4e200 */
[----:B------:R-:W4:Y:S01]  /*2130*/  SHFL.BFLY PT, R13, R10, 0x4, 0x1f ;  /* 0x0c801f000a0d7f89 */ /* 0x000f2200000e0000 */
[C---:B------:R-:W-:Y:S01]  /*2140*/  FSETP.GT.AND P0, PT, |R10|.reuse, 8.50705917302346158658e+37, PT ;  /* 0x7e8000000a00780b */ /* 0x040fe20003f04200 */
[----:B---3--:R-:W-:Y:S01]  /*2150*/  FMUL R20, R11, R20 ;  /* 0x000000140b147220 */ /* 0x008fe20000400000 */
[----:B------:R-:W-:-:S04]  /*2160*/  FMUL R11, R10, 0.25 ;  /* 0x3e8000000a0b7820 */ /* 0x000fc80000400000 */
[----:B------:R-:W-:Y:S01]  /*2170*/  FSEL R20, R20, RZ, P1 ;  /* 0x000000ff14147208 */ /* 0x000fe20000800000 */
[----:B--2---:R-:W-:Y:S01]  /*2180*/  FADD R7, -R4, R7 ;  /* 0x0000000704077221 */ /* 0x004fe20000000100 */
[----:B------:R-:W-:Y:S02]  /*2190*/  FSEL R11, R11, R10, P0 ;  /* 0x0000000a0b0b7208 */ /* 0x000fe40000000000 */
[----:B------:R-:W-:Y:S01]  /*21a0*/  FSETP.NEU.AND P1, PT, R10, RZ, PT ;  /* 0x000000ff0a00720b */ /* 0x000fe20003f2d000 */
[C---:B------:R-:W-:Y:S01]  /*21b0*/  FFMA R4, R7.reuse, R20, R4 ;  /* 0x0000001407047223 */ /* 0x040fe20000000004 */
[----:B------:R-:W-:Y:S01]  /*21c0*/  FMUL R8, R7, R7 ;  /* 0x0000000707087220 */ /* 0x000fe20000400000 */
[----:B------:R-:W-:Y:S01]  /*21d0*/  @!P2 FMUL R11, R11, 16777216 ;  /* 0x4b8000000b0ba820 */ /* 0x000fe20000400000 */
[----:B------:R-:W-:Y:S02]  /*21e0*/  @P0 FMUL R12, R12, 0.25 ;  /* 0x3e8000000c0c0820 */ /* 0x000fe40000400000 */
[----:B------:R-:W2:Y:S01]  /*21f0*/  SHFL.BFLY PT, R7, R4, 0x8, 0x1f ;  /* 0x0d001f0004077f89 */ /* 0x000ea200000e0000 */
[----:B------:R-:W-:Y:S01]  /*2200*/  FMUL R8, R5, R8 ;  /* 0x0000000805087220 */ /* 0x000fe20000400000 */
[----:B0-----:R-:W-:Y:S01]  /*2210*/  FADD R9, R9, R6 ;  /* 0x0000000609097221 */ /* 0x001fe20000000000 */
[----:B------:R-:W0:Y:S01]  /*2220*/  MUFU.RCP R11, R11 ;  /* 0x0000000b000b7308 */ /* 0x000e220000001000 */
[----:B------:R-:W-:-:S02]  /*2230*/  @!P2 FMUL R12, R12, 16777216 ;  /* 0x4b8000000c0ca820 */ /* 0x000fc40000400000 */
[----:B------:R-:W-:Y:S01]  /*2240*/  FFMA R8, R20, R8, R9 ;  /* 0x0000000814087223 */ /* 0x000fe20000000009 */
[----:B----4-:R-:W-:-:S04]  /*2250*/  FADD R9, R10, R13 ;  /* 0x0000000d0a097221 */ /* 0x010fc80000000000 */
[----:B------:R-:W3:Y:S01]  /*2260*/  SHFL.BFLY PT, R5, R8, 0x8, 0x1f ;  /* 0x0d001f0008057f89 */ /* 0x000ee200000e0000 */
[C---:B------:R-:W-:Y:S01]  /*2270*/  FSETP.GEU.AND P2, PT, |R9|.reuse, 1.175494350822287508e-38, PT ;  /* 0x008000000900780b */ /* 0x040fe20003f4e200 */
[C---:B------:R-:W-:Y:S01]  /*2280*/  FMUL R6, R9.reuse, 0.25 ;  /* 0x3e80000009067820 */ /* 0x040fe20000400000 */
[----:B------:R-:W-:Y:S01]  /*2290*/  FSETP.GT.AND P0, PT, |R9|, 8.50705917302346158658e+37, PT ;  /* 0x7e8000000900780b */ /* 0x000fe20003f04200 */
[----:B------:R-:W4:Y:S01]  /*22a0*/  SHFL.BFLY PT, R16, R9, 0x2, 0x1f ;  /* 0x0c401f0009107f89 */ /* 0x000f2200000e0000 */
[----:B0-----:R-:W-:Y:S02]  /*22b0*/  FMUL R12, R11, R12 ;  /* 0x0000000c0b0c7220 */ /* 0x001fe40000400000 */
[----:B------:R-:W-:-:S03]  /*22c0*/  FSEL R11, R6, R9, P0 ;  /* 0x00000009060b7208 */ /* 0x000fc60000000000 */
[----:B------:R-:W-:Y:S01]  /*22d0*/  FSEL R12, R12, RZ, P1 ;  /* 0x000000ff0c0c7208 */ /* 0x000fe20000800000 */
[----:B--2---:R-:W-:-:S03]  /*22e0*/  FADD R7, -R4, R7 ;  /* 0x0000000704077221 */ /* 0x004fc60000000100 */
[----:B------:R-:W-:Y:S02]  /*22f0*/  @!P2 FMUL R11, R11, 16777216 ;  /* 0x4b8000000b0ba820 */ /* 0x000fe40000400000 */
[----:B------:R-:W-:Y:S01]  /*2300*/  @P0 FMUL R13, R13, 0.25 ;  /* 0x3e8000000d0d0820 */ /* 0x000fe20000400000 */
[----:B------:R-:W-:Y:S01]  /*2310*/  FSETP.NEU.AND P1, PT, R9, RZ, PT ;  /* 0x000000ff0900720b */ /* 0x000fe20003f2d000 */
[C---:B------:R-:W-:Y:S01]  /*2320*/  FFMA R4, R7.reuse, R12, R4 ;  /* 0x0000000c07047223 */ /* 0x040fe20000000004 */
[----:B------:R-:W-:Y:S01]  /*2330*/  FMUL R6, R7, R7 ;  /* 0x0000000707067220 */ /* 0x000fe20000400000 */
[----:B------:R0:W2:Y:S01]  /*2340*/  MUFU.RCP R14, R11 ;  /* 0x0000000b000e7308 */ /* 0x0000a20000001000 */
[----:B------:R-:W-:Y:S02]  /*2350*/  @!P2 FMUL R13, R13, 16777216 ;  /* 0x4b8000000d0da820 */ /* 0x000fe40000400000 */
[----:B------:R-:W5:Y:S01]  /*2360*/  SHFL.BFLY PT, R7, R4, 0x4, 0x1f ;  /* 0x0c801f0004077f89 */ /* 0x000f6200000e0000 */
[----:B------:R-:W-:Y:S01]  /*2370*/  FMUL R6, R15, R6 ;  /* 0x000000060f067220 */ /* 0x000fe20000400000 */
[----:B---3--:R-:W-:Y:S01]  /*2380*/  FADD R5, R8, R5 ;  /* 0x0000000508057221 */ /* 0x008fe20000000000 */
[----:B----4-:R-:W-:-:S03]  /*2390*/  FADD R8, R9, R16 ;  /* 0x0000001009087221 */ /* 0x010fc60000000000 */
[----:B------:R-:W-:Y:S01]  /*23a0*/  FFMA R5, R12, R6, R5 ;  /* 0x000000060c057223 */ /* 0x000fe20000000005 */
[C---:B0-----:R-:W-:Y:S01]  /*23b0*/  FMUL R11, R8.reuse, 0.25 ;  /* 0x3e800000080b7820 */ /* 0x041fe20000400000 */
[----:B------:R-:W-:-:S03]  /*23c0*/  FSETP.GEU.AND P2, PT, |R8|, 1.175494350822287508e-38, PT ;  /* 0x008000000800780b */ /* 0x000fc60003f4e200 */
[----:B------:R-:W0:Y:S01]  /*23d0*/  SHFL.BFLY PT, R6, R5, 0x4, 0x1f ;  /* 0x0c801f0005067f89 */ /* 0x000e2200000e0000 */
[----:B------:R-:W-:Y:S01]  /*23e0*/  FSETP.GT.AND P0, PT, |R8|, 8.50705917302346158658e+37, PT ;  /* 0x7e8000000800780b */ /* 0x000fe20003f04200 */
[----:B--2---:R-:W-:Y:S02]  /*23f0*/  FMUL R14, R14, R13 ;  /* 0x0000000d0e0e7220 */ /* 0x004fe40000400000 */
[----:B------:R-:W2:Y:S01]  /*2400*/  SHFL.BFLY PT, R15, R8, 0x1, 0x1f ;  /* 0x0c201f00080f7f89 */ /* 0x000ea200000e0000 */
[----:B------:R-:W-:Y:S02]  /*2410*/  FSEL R12, R11, R8, P0 ;  /* 0x000000080b0c7208 */ /* 0x000fe40000000000 */
[----:B------:R-:W-:-:S03]  /*2420*/  FSEL R14, R14, RZ, P1 ;  /* 0x000000ff0e0e7208 */ /* 0x000fc60000800000 */
[----:B------:R-:W-:Y:S01]  /*2430*/  @!P2 FMUL R12, R12, 16777216 ;  /* 0x4b8000000c0ca820 */ /* 0x000fe20000400000 */
[----:B-----5:R-:W-:-:S03]  /*2440*/  FADD R7, -R4, R7 ;  /* 0x0000000704077221 */ /* 0x020fc60000000100 */
[----:B------:R-:W-:Y:S01]  /*2450*/  @P0 FMUL R16, R16, 0.25 ;  /* 0x3e80000010100820 */ /* 0x000fe20000400000 */
[----:B------:R-:W-:Y:S01]  /*2460*/  FSETP.NEU.AND P0, PT, R8, RZ, PT ;  /* 0x000000ff0800720b */ /* 0x000fe20003f0d000 */
[----:B------:R-:W3:Y:S01]  /*2470*/  MUFU.RCP R13, R12 ;  /* 0x0000000c000d7308 */ /* 0x000ee20000001000 */
[C---:B------:R-:W-:Y:S01]  /*2480*/  FFMA R4, R7.reuse, R14, R4 ;  /* 0x0000000e07047223 */ /* 0x040fe20000000004 */
[----:B------:R-:W-:Y:S01]  /*2490*/  FMUL R7, R7, R7 ;  /* 0x0000000707077220 */ /* 0x000fe20000400000 */
[----:B------:R-:W-:-:S03]  /*24a0*/  @!P2 FMUL R16, R16, 16777216 ;  /* 0x4b8000001010a820 */ /* 0x000fc60000400000 */
[----:B------:R-:W4:Y:S01]  /*24b0*/  SHFL.BFLY PT, R11, R4, 0x2, 0x1f ;  /* 0x0c401f00040b7f89 */ /* 0x000f2200000e0000 */
[----:B------:R-:W-:Y:S01]  /*24c0*/  FMUL R7, R10, R7 ;  /* 0x000000070a077220 */ /* 0x000fe20000400000 */
[----:B0-----:R-:W-:-:S04]  /*24d0*/  FADD R5, R5, R6 ;  /* 0x0000000605057221 */ /* 0x001fc80000000000 */
[----:B------:R-:W-:Y:S01]  /*24e0*/  FFMA R5, R14, R7, R5 ;  /* 0x000000070e057223 */ /* 0x000fe20000000005 */
[----:B--2---:R-:W-:Y:S01]  /*24f0*/  FADD R14, R8, R15 ;  /* 0x0000000f080e7221 */ /* 0x004fe20000000000 */
[----:B---3--:R-:W-:-:S03]  /*2500*/  FMUL R13, R13, R16 ;  /* 0x000000100d0d7220 */ /* 0x008fc60000400000 */
[----:B------:R-:W0:Y:S01]  /*2510*/  SHFL.BFLY PT, R6, R5, 0x2, 0x1f ;  /* 0x0c401f0005067f89 */ /* 0x000e2200000e0000 */
[C---:B------:R-:W-:Y:S01]  /*2520*/  FSETP.GEU.AND P1, PT, |R14|.reuse, 1.175494350822287508e-38, PT ;  /* 0x008000000e00780b */ /* 0x040fe20003f2e200 */
[C---:B------:R-:W-:Y:S01]  /*2530*/  FMUL R7, R14.reuse, 0.25 ;  /* 0x3e8000000e077820 */ /* 0x040fe20000400000 */
[----:B------:R-:W-:Y:S02]  /*2540*/  FSEL R13, R13, RZ, P0 ;  /* 0x000000ff0d0d7208 */ /* 0x000fe40000000000 */
[----:B------:R-:W-:Y:S01]  /*2550*/  FSETP.GT.AND P0, PT, |R14|, 8.50705917302346158658e+37, PT ;  /* 0x7e8000000e00780b */ /* 0x000fe20003f04200 */
[----:B----4-:R-:W-:-:S04]  /*2560*/  FADD R11, -R4, R11 ;  /* 0x0000000b040b7221 */ /* 0x010fc80000000100 */
[C---:B------:R-:W-:Y:S01]  /*2570*/  FMUL R10, R11.reuse, R11 ;  /* 0x0000000b0b0a7220 */ /* 0x040fe20000400000 */
[----:B------:R-:W-:-:S07]  /*2580*/  FFMA R4, R11, R13, R4 ;  /* 0x0000000d0b047223 */ /* 0x000fce0000000004 */
[----:B------:R-:W-:Y:S01]  /*2590*/  @P0 FMUL R15, R15, 0.25 ;  /* 0x3e8000000f0f0820 */ /* 0x000fe20000400000 */
[----:B------:R-:W-:Y:S01]  /*25a0*/  FMUL R10, R9, R10 ;  /* 0x0000000a090a7220 */ /* 0x000fe20000400000 */
[----:B------:R-:W-:Y:S02]  /*25b0*/  FSEL R9, R7, R14, P0 ;  /* 0x0000000e07097208 */ /* 0x000fe40000000000 */
[----:B------:R-:W-:Y:S01]  /*25c0*/  @!P1 FMUL R15, R15, 16777216 ;  /* 0x4b8000000f0f9820 */ /* 0x000fe20000400000 */
[----:B0-----:R-:W-:Y:S01]  /*25d0*/  FADD R6, R5, R6 ;  /* 0x0000000605067221 */ /* 0x001fe20000000000 */
[----:B------:R-:W-:Y:S01]  /*25e0*/  FSETP.NEU.AND P0, PT, R14, RZ, PT ;  /* 0x000000ff0e00720b */ /* 0x000fe20003f0d000 */
[----:B------:R-:W0:Y:S01]  /*25f0*/  SHFL.BFLY PT, R5, R4, 0x1, 0x1f ;  /* 0x0c201f0004057f89 */ /* 0x000e2200000e0000 */
[----:B------:R-:W-:Y:S01]  /*2600*/  @!P1 FMUL R9, R9, 16777216 ;  /* 0x4b80000009099820 */ /* 0x000fe20000400000 */
[----:B------:R-:W-:Y:S01]  /*2610*/  FFMA R6, R13, R10, R6 ;  /* 0x0000000a0d067223 */ /* 0x000fe20000000006 */
[----:B-1----:R-:W-:-:S02]  /*2620*/  ISETP.GE.AND P1, PT, R40, 0x8, PT ;  /* 0x000000082800780c */ /* 0x002fc40003f26270 */
[----:B------:R-:W1:Y:S02]  /*2630*/  MUFU.RCP R10, R9 ;  /* 0x00000009000a7308 */ /* 0x000e640000001000 */
[----:B------:R-:W2:Y:S01]  /*2640*/  SHFL.BFLY PT, R7, R6, 0x1, 0x1f ;  /* 0x0c201f0006077f89 */ /* 0x000ea200000e0000 */
[----:B-1----:R-:W-:Y:S01]  /*2650*/  FMUL R10, R10, R15 ;  /* 0x0000000f0a0a7220 */ /* 0x002fe20000400000 */
[----:B0-----:R-:W-:-:S04]  /*2660*/  FADD R5, -R4, R5 ;  /* 0x0000000504057221 */ /* 0x001fc80000000100 */
[----:B------:R-:W-:Y:S01]  /*2670*/  FSEL R10, R10, RZ, P0 ;  /* 0x000000ff0a0a7208 */ /* 0x000fe20000000000 */
[C---:B------:R-:W-:Y:S01]  /*2680*/  FMUL R11, R5.reuse, R5 ;  /* 0x00000005050b7220 */ /* 0x040fe20000400000 */
[----:B------:R-:W-:Y:S01]  /*2690*/  LOP3.LUT P0, RZ, R40, 0x1f, RZ, 0xc0, !PT ;  /* 0x0000001f28ff7812 */ /* 0x000fe2000780c0ff */
[----:B--2---:R-:W-:Y:S02]  /*26a0*/  FADD R7, R6, R7 ;  /* 0x0000000706077221 */ /* 0x004fe40000000000 */
[----:B------:R-:W-:Y:S01]  /*26b0*/  FMUL R11, R8, R11 ;  /* 0x0000000b080b7220 */ /* 0x000fe20000400000 */
[----:B------:R-:W-:Y:S01]  /*26c0*/  SHF.R.U32.HI R6, RZ, 0x3, R40 ;  /* 0x00000003ff067819 */ /* 0x000fe20000011628 */
[----:B------:R-:W-:Y:S02]  /*26d0*/  FFMA R9, R5, R10, R4 ;  /* 0x0000000a05097223 */ /* 0x000fe40000000004 */
[----:B------:R-:W-:Y:S01]  /*26e0*/  FFMA R7, R10, R11, R7 ;  /* 0x0000000b0a077223 */ /* 0x000fe20000000007 */
[----:B------:R-:W-:-:S05]  /*26f0*/  LOP3.LUT R6, R6, 0x1c, RZ, 0xc0, !PT ;  /* 0x0000001c06067812 */ /* 0x000fca00078ec0ff */
[----:B------:R-:W-:Y:S04]  /*2700*/  @!P0 STS [R6+0x40], R14 ;  /* 0x0000400e06008388 */ /* 0x000fe80000000800 */
[----:B------:R-:W-:Y:S04]  /*2710*/  @!P0 STS [R6], R9 ;  /* 0x0000000906008388 */ /* 0x000fe80000000800 */
[----:B------:R-:W-:Y:S04]  /*2720*/  @!P0 STS [R6+0x20], R7 ;  /* 0x0000200706008388 */ /* 0x000fe80000000800 */
[----:B------:R-:W-:Y:S06]  /*2730*/  BAR.SYNC 0x0 ;  /* 0x0000000000007b1d */ /* 0x000fec0000000000 */
[----:B------:R-:W0:Y:S04]  /*2740*/  @!P1 LDS R3, [R40.X4+0x40] ;  /* 0x0000400028039984 */ /* 0x000e280000004800 */
[----:B------:R-:W-:Y:S04]  /*2750*/  @!P1 LDS R0, [R40.X4] ;  /* 0x0000000028009984 */ /* 0x000fe80000004800 */
[----:B------:R-:W1:Y:S04]  /*2760*/  @!P1 LDS R2, [R40.X4+0x20] ;  /* 0x0000200028029984 */ /* 0x000e680000004800 */
[----:B0-----:R-:W0:Y:S04]  /*2770*/  SHFL.BFLY PT, R4, R3, 0x4, 0x1f ;  /* 0x0c801f0003047f89 */ /* 0x001e2800000e0000 */
[----:B-1----:R-:W1:Y:S01]  /*2780*/  SHFL.BFLY PT, R7, R2, 0x4, 0x1f ;  /* 0x0c801f0002077f89 */ /* 0x002e6200000e0000 */
[----:B0-----:R-:W-:-:S04]  /*2790*/  FADD R8, R3, R4 ;  /* 0x0000000403087221 */ /* 0x001fc80000000000 */
[C---:B------:R-:W-:Y:S01]  /*27a0*/  FMUL R5, R8.reuse, 0.25 ;  /* 0x3e80000008057820 */ /* 0x040fe20000400000 */
[C---:B------:R-:W-:Y:S01]  /*27b0*/  FSETP.GEU.AND P1, PT, |R8|.reuse, 1.175494350822287508e-38, PT ;  /* 0x008000000800780b */ /* 0x040fe20003f2e200 */
[----:B------:R-:W0:Y:S01]  /*27c0*/  SHFL.BFLY PT, R11, R8, 0x2, 0x1f ;  /* 0x0c401f00080b7f89 */ /* 0x000e2200000e0000 */
[----:B------:R-:W-:Y:S01]  /*27d0*/  FSETP.GT.AND P0, PT, |R8|, 8.50705917302346158658e+37, PT ;  /* 0x7e8000000800780b */ /* 0x000fe20003f04200 */
[----:B-1----:R-:W-:-:S03]  /*27e0*/  FADD R2, R2, R7 ;  /* 0x0000000702027221 */ /* 0x002fc60000000000 */
[----:B------:R-:W-:Y:S02]  /*27f0*/  FSEL R6, R5, R8, P0 ;  /* 0x0000000805067208 */ /* 0x000fe40000000000 */
[----:B------:R-:W1:Y:S05]  /*2800*/  SHFL.BFLY PT, R5, R0, 0x4, 0x1f ;  /* 0x0c801f0000057f89 */ /* 0x000e6a00000e0000 */
[----:B------:R-:W-:Y:S02]  /*2810*/  @!P1 FMUL R6, R6, 16777216 ;  /* 0x4b80000006069820 */ /* 0x000fe40000400000 */
[----:B------:R-:W-:Y:S02]  /*2820*/  @P0 FMUL R4, R4, 0.25 ;  /* 0x3e80000004040820 */ /* 0x000fe40000400000 */
[----:B------:R-:W2:Y:S02]  /*2830*/  MUFU.RCP R9, R6 ;  /* 0x0000000600097308 */ /* 0x000ea40000001000 */
[----:B------:R-:W-:Y:S01]  /*2840*/  @!P1 FMUL R4, R4, 16777216 ;  /* 0x4b80000004049820 */ /* 0x000fe20000400000 */
[C---:B------:R-:W-:Y:S01]  /*2850*/  FSETP.NEU.AND P1, PT, R8.reuse, RZ, PT ;  /* 0x000000ff0800720b */ /* 0x040fe20003f2d000 */
[----:B0-----:R-:W-:-:S04]  /*2860*/  FADD R10, R8, R11 ;  /* 0x0000000b080a7221 */ /* 0x001fc80000000000 */
[C---:B------:R-:W-:Y:S01]  /*2870*/  FMUL R13, R10.reuse, 0.25 ;  /* 0x3e8000000a0d7820 */ /* 0x040fe20000400000 */
[----:B------:R-:W-:Y:S01]  /*2880*/  FSETP.GEU.AND P2, PT, |R10|, 1.175494350822287508e-38, PT ;  /* 0x008000000a00780b */ /* 0x000fe20003f4e200 */
[----:B------:R-:W0:Y:S01]  /*2890*/  SHFL.BFLY PT, R15, R10, 0x1, 0x1f ;  /* 0x0c201f000a0f7f89 */ /* 0x000e2200000e0000 */
[----:B-1----:R-:W-:Y:S01]  /*28a0*/  FADD R5, -R0, R5 ;  /* 0x0000000500057221 */ /* 0x002fe20000000100 */
[----:B--2---:R-:W-:Y:S01]  /*28b0*/  FMUL R9, R9, R4 ;  /* 0x0000000409097220 */ /* 0x004fe20000400000 */
[----:B------:R-:W-:Y:S02]  /*28c0*/  FSETP.GT.AND P0, PT, |R10|, 8.50705917302346158658e+37, PT ;  /* 0x7e8000000a00780b */ /* 0x000fe40003f04200 */
[----:B------:R-:W-:Y:S02]  /*28d0*/  FMUL R4, R5, R5 ;  /* 0x0000000505047220 */ /* 0x000fe40000400000 */
[----:B------:R-:W-:Y:S02]  /*28e0*/  FSEL R9, R9, RZ, P1 ;  /* 0x000000ff09097208 */ /* 0x000fe40000800000 */
[----:B------:R-:W-:Y:S01]  /*28f0*/  FSEL R13, R13, R10, P0 ;  /* 0x0000000a0d0d7208 */ /* 0x000fe20000000000 */
[----:B------:R-:W-:-:S02]  /*2900*/  FMUL R4, R3, R4 ;  /* 0x0000000403047220 */ /* 0x000fc40000400000 */
[----:B------:R-:W-:Y:S02]  /*2910*/  FFMA R0, R5, R9, R0 ;  /* 0x0000000905007223 */ /* 0x000fe40000000000 */
[----:B------:R-:W-:Y:S01]  /*2920*/  @!P2 FMUL R13, R13, 16777216 ;  /* 0x4b8000000d0da820 */ /* 0x000fe20000400000 */
[----:B------:R-:W-:Y:S01]  /*2930*/  FFMA R2, R9, R4, R2 ;  /* 0x0000000409027223 */ /* 0x000fe20000000002 */
[----:B------:R-:W-:Y:S01]  /*2940*/  @P0 FMUL R11, R11, 0.25 ;  /* 0x3e8000000b0b0820 */ /* 0x000fe20000400000 */
[----:B------:R-:W1:Y:S01]  /*2950*/  SHFL.BFLY PT, R3, R0, 0x2, 0x1f ;  /* 0x0c401f0000037f89 */ /* 0x000e6200000e0000 */
[----:B------:R-:W2:Y:S01]  /*2960*/  MUFU.RCP R4, R13 ;  /* 0x0000000d00047308 */ /* 0x000ea20000001000 */
[C---:B------:R-:W-:Y:S01]  /*2970*/  FSETP.NEU.AND P0, PT, R10.reuse, RZ, PT ;  /* 0x000000ff0a00720b */ /* 0x040fe20003f0d000 */
[----:B------:R-:W-:Y:S01]  /*2980*/  @!P2 FMUL R11, R11, 16777216 ;  /* 0x4b8000000b0ba820 */ /* 0x000fe20000400000 */
[----:B------:R-:W3:Y:S01]  /*2990*/  SHFL.BFLY PT, R5, R2, 0x2, 0x1f ;  /* 0x0c401f0002057f89 */ /* 0x000ee200000e0000 */
[----:B0-----:R-:W-:-:S04]  /*29a0*/  FADD R6, R10, R15 ;  /* 0x0000000f0a067221 */ /* 0x001fc80000000000 */
[C---:B------:R-:W-:Y:S01]  /*29b0*/  FMUL R9, R6.reuse, 0.25 ;  /* 0x3e80000006097820 */ /* 0x040fe20000400000 */
[----:B------:R-:W-:Y:S01]  /*29c0*/  FSETP.GEU.AND P1, PT, |R6|, 1.175494350822287508e-38, PT ;  /* 0x008000000600780b */ /* 0x000fe20003f2e200 */
[----:B--2---:R-:W-:-:S05]  /*29d0*/  FMUL R4, R4, R11 ;  /* 0x0000000b04047220 */ /* 0x004fca0000400000 */
[----:B------:R-:W-:Y:S01]  /*29e0*/  FSEL R4, R4, RZ, P0 ;  /* 0x000000ff04047208 */ /* 0x000fe20000000000 */
[----:B-1----:R-:W-:Y:S01]  /*29f0*/  FADD R3, -R0, R3 ;  /* 0x0000000300037221 */ /* 0x002fe20000000100 */
[----:B------:R-:W-:-:S03]  /*2a00*/  FSETP.GT.AND P0, PT, |R6|, 8.50705917302346158658e+37, PT ;  /* 0x7e8000000600780b */ /* 0x000fc60003f04200 */
[C---:B------:R-:W-:Y:S01]  /*2a10*/  FMUL R7, R3.reuse, R3 ;  /* 0x0000000303077220 */ /* 0x040fe20000400000 */
[----:B------:R-:W-:Y:S01]  /*2a20*/  FFMA R0, R3, R4, R0 ;  /* 0x0000000403007223 */ /* 0x000fe20000000000 */
[----:B---3--:R-:W-:Y:S01]  /*2a30*/  FADD R5, R2, R5 ;  /* 0x0000000502057221 */ /* 0x008fe20000000000 */
[----:B------:R-:W-:Y:S01]  /*2a40*/  FSEL R9, R9, R6, P0 ;  /* 0x0000000609097208 */ /* 0x000fe20000000000 */
[----:B------:R-:W-:Y:S02]  /*2a50*/  FMUL R7, R8, R7 ;  /* 0x0000000708077220 */ /* 0x000fe40000400000 */
[----:B------:R-:W0:Y:S02]  /*2a60*/  SHFL.BFLY PT, R3, R0, 0x1, 0x1f ;  /* 0x0c201f0000037f89 */ /* 0x000e2400000e0000 */
[----:B------:R-:W-:Y:S01]  /*2a70*/  FFMA R5, R4, R7, R5 ;  /* 0x0000000704057223 */ /* 0x000fe20000000005 */
[----:B------:R-:W-:Y:S01]  /*2a80*/  @!P1 FMUL R9, R9, 16777216 ;  /* 0x4b80000009099820 */ /* 0x000fe20000400000 */
[----:B------:R-:W-:Y:S01]  /*2a90*/  @P0 FMUL R15, R15, 0.25 ;  /* 0x3e8000000f0f0820 */ /* 0x000fe20000400000 */
[----:B------:R-:W-:-:S02]  /*2aa0*/  LOP3.LUT P0, RZ, R40, 0x7, RZ, 0xc0, !PT ;  /* 0x0000000728ff7812 */ /* 0x000fc4000780c0ff */
[----:B------:R-:W1:Y:S01]  /*2ab0*/  SHFL.BFLY PT, R2, R5, 0x1, 0x1f ;  /* 0x0c201f0005027f89 */ /* 0x000e6200000e0000 */
[----:B------:R-:W2:Y:S01]  /*2ac0*/  MUFU.RCP R4, R9 ;  /* 0x0000000900047308 */ /* 0x000ea20000001000 */
[----:B------:R-:W-:Y:S01]  /*2ad0*/  @!P1 FMUL R15, R15, 16777216 ;  /* 0x4b8000000f0f9820 */ /* 0x000fe20000400000 */
[----:B------:R-:W-:Y:S02]  /*2ae0*/  ISETP.LT.AND P0, PT, R40, 0x8, !P0 ;  /* 0x000000082800780c */ /* 0x000fe40004701270 */
[----:B------:R-:W-:-:S11]  /*2af0*/  FSETP.NEU.AND P1, PT, R6, RZ, PT ;  /* 0x000000ff0600720b */ /* 0x000fd60003f2d000 */
[----:B------:R-:W-:Y:S01]  /*2b00*/  @P0 STS [R40.X4+0x40], R6 ;  /* 0x0000400628000388 */ /* 0x000fe20000004800 */
[----:B0-----:R-:W-:Y:S01]  /*2b10*/  FADD R3, -R0, R3 ;  /* 0x0000000300037221 */ /* 0x001fe20000000100 */
[----:B--2---:R-:W-:-:S03]  /*2b20*/  FMUL R4, R4, R15 ;  /* 0x0000000f04047220 */ /* 0x004fc60000400000 */
[----:B------:R-:W-:Y:S02]  /*2b30*/  FMUL R11, R3, R3 ;  /* 0x00000003030b7220 */ /* 0x000fe40000400000 */
[----:B------:R-:W-:Y:S01]  /*2b40*/  FSEL R4, R4, RZ, P1 ;  /* 0x000000ff04047208 */ /* 0x000fe20000800000 */
[----:B-1----:R-:W-:Y:S01]  /*2b50*/  FADD R7, R5, R2 ;  /* 0x0000000205077221 */ /* 0x002fe20000000000 */
[----:B------:R-:W-:-:S03]  /*2b60*/  FMUL R11, R10, R11 ;  /* 0x0000000b0a0b7220 */ /* 0x000fc60000400000 */
[----:B------:R-:W-:Y:S01]  /*2b70*/  FFMA R0, R3, R4, R0 ;  /* 0x0000000403007223 */ /* 0x000fe20000000000 */
[----:B------:R-:W-:Y:S01]  /*2b80*/  FFMA R7, R4, R11, R7 ;  /* 0x0000000b04077223 */ /* 0x000fe20000000007 */
[----:B------:R-:W-:-:S03]  /*2b90*/  IMAD.U32 R3, RZ, RZ, UR5 ;  /* 0x00000005ff037e24 */ /* 0x000fc6000f8e00ff */
[----:B------:R-:W-:Y:S04]  /*2ba0*/  @P0 STS [R40.X4], R0 ;  /* 0x0000000028000388 */ /* 0x000fe80000004800 */
[----:B------:R-:W-:Y:S04]  /*2bb0*/  @P0 STS [R40.X4+0x20], R7 ;  /* 0x0000200728000388 */ /* 0x000fe80000004800 */
[----:B------:R-:W-:Y:S06]  /*2bc0*/  BAR.SYNC 0x0 ;  /* 0x0000000000007b1d */ /* 0x000fec0000000000 */
[----:B------:R-:W0:Y:S01]  /*2bd0*/  LDS R2, [RZ] ;  /* 0x00000000ff027984 */ /* 0x000e220000000800 */
[----:B------:R-:W-:-:S03]  /*2be0*/  PLOP3.LUT P0, PT, PT, PT, UP0, 0x40, 0x0 ;  /* 0x000000000000781c */ /* 0x000fc60003f0e808 */
[----:B------:R-:W1:Y:S04]  /*2bf0*/  LDS R4, [0x20] ;  /* 0x00002000ff047984 */ /* 0x000e680000000800 */
[----:B------:R-:W-:Y:S06]  /*2c00*/  BAR.SYNC 0x0 ;  /* 0x0000000000007b1d */ /* 0x000fec0000000000 */
[----:B------:R-:W-:Y:S01]  /*2c10*/  ISETP.EQ.AND P0, PT, R17, RZ, P0 ;  /* 0x000000ff1100720c */ /* 0x000fe20000702270 */
[----:B0-----:R-:W-:Y:S04]  /*2c20*/  STS [RZ], R2 ;  /* 0x00000002ff007388 */ /* 0x001fe80000000800 */
[----:B------:R-:W-:Y:S06]  /*2c30*/  BAR.SYNC 0x0 ;  /* 0x0000000000007b1d */ /* 0x000fec0000000000 */
[----:B------:R-:W0:Y:S01]  /*2c40*/  LDS R5, [RZ] ;  /* 0x00000000ff057984 */ /* 0x000e220000000800 */
[----:B------:R-:W-:-:S03]  /*2c50*/  MOV R2, UR4 ;  /* 0x0000000400027c02 */ /* 0x000fc60008000f00 */
[----:B------:R-:W-:Y:S06]  /*2c60*/  BAR.SYNC 0x0 ;  /* 0x0000000000007b1d */ /* 0x000fec0000000000 */
[----:B-1----:R-:W-:Y:S04]  /*2c70*/  STS [RZ], R4 ;  /* 0x00000004ff007388 */ /* 0x002fe80000000800 */
[----:B------:R-:W-:Y:S06]  /*2c80*/  BAR.SYNC 0x0 ;  /* 0x0000000000007b1d */ /* 0x000fec0000000000 */
[----:B0-----:R0:W-:Y:S01]  /*2c90*/  @P0 STG.E [R2.64], R5 ;  /* 0x0000000502000986 */ /* 0x0011e2000c10190a */
[----:B------:R-:W-:Y:S05]  /*2ca0*/  @!P0 EXIT ;  /* 0x000000000000894d */ /* 0x000fea0003800000 */
[----:B0-----:R-:W0:Y:S01]  /*2cb0*/  LDS R5, [RZ] ;  /* 0x00000000ff057984 */ /* 0x001e220000000800 */
[----:B------:R-:W-:-:S02]  /*2cc0*/  MOV R2, UR6 ;  /* 0x0000000600027c02 */ /* 0x000fc40008000f00 */
[----:B------:R-:W-:-:S05]  /*2cd0*/  MOV R3, UR7 ;  /* 0x0000000700037c02 */ /* 0x000fca0008000f00 */
[----:B0-----:R-:W-:Y:S01]  /*2ce0*/  STG.E [R2.64], R5 ;  /* 0x0000000502007986 */ /* 0x001fe2000c10190a */
[----:B------:R-:W-:Y:S05]  /*2cf0*/  EXIT ;  /* 0x000000000000794d */ /* 0x000fea0003800000 */
.L_x_4:
[----:B------:R-:W-:-:S00]  /*2d00*/  BRA `(.L_x_4) ;  /* 0xfffffff000007947 */ /* 0x000fc0000383ffff */
[----:B------:R-:W-:-:S00]  /*2d10*/  NOP ;  /* 0x0000000000007918 */ /* 0x000fc00000000000 */
        /* <DEDUP_REMOVED lines=14> */
.L_x_5:


//--------------------- .nv.shared.triton__0d1d2d345de6e --------------------------
	.section	.nv.shared.triton__0d1d2d345de6e,"aw",@nobits
	.align	16
